	.target	sm_90a

	.elftype	@"ET_EXEC"


//--------------------- .note.nv.tkinfo           --------------------------
	.section	.note.nv.tkinfo,"",@"SHT_NOTE"
	.sectionflags	@"SHF_NOTE_NV_TKINFO"
	.tkinfo
        /*0018*/ 	.word	0x00000002
        /*0030*/ 	.string	""
        /*0030*/ 	.string	"ptxas"
        /*0030*/ 	.string	"Cuda compilation tools, release 13.0, V13.0.88"
        /*0030*/ 	.string	"Build cuda_13.0.r13.0/compiler.36424714_0"
        /*0030*/ 	.string	"-arch sm_90a -m 64 "



//--------------------- .note.nv.cuinfo           --------------------------
	.section	.note.nv.cuinfo,"",@"SHT_NOTE"
	.sectionflags	@"SHF_NOTE_NV_CUINFO"
        /*0018*/ 	.short	0x0002
        /*001a*/ 	.short	0x005a
        /*001c*/ 	.short	0x0082
	.zero		2


//--------------------- .nv.info                  --------------------------
	.section	.nv.info,"",@"SHT_CUDA_INFO"
	.align	4


	//----- nvinfo : EIATTR_REGCOUNT
	.align		4
        /*0000*/ 	.byte	0x04, 0x2f
        /*0002*/ 	.short	(.L_18 - .L_17)
	.align		4
.L_17:
        /*0004*/ 	.word	index@(_ZN7cutlass13device_kernelINS_4gemm6kernel13GemmUniversalIN4cute5tupleIJiiiiEEENS1_10collective13CollectiveMmaINS1_34MainloopSm90TmaGmmaWarpSpecializedILi4ENS5_IJNS4_1CILi2EEENSA_ILi1EEESC_EEENS1_35KernelTmaWarpSpecializedCooperativeEEENS5_IJNSA_ILi128EEENSA_ILi256EEENSA_ILi64EEEEEENS_10bfloat16_tENS5_IJlSC_lEEESK_SL_NS4_8TiledMMAINS4_8MMA_AtomIJNS4_4SM904GMMA28MMA_64x256x16_F32BF16BF16_SSILNSP_5MajorE0ELSR_0ELNSP_7ScaleInE1ELSS_1EEEEEENS4_6LayoutISD_NS5_IJSC_NSA_ILi0EEESW_EEEEENS5_IJNS4_10UnderscoreESZ_SZ_EEEEENS4_13SM90_TMA_LOADENS4_14ComposedLayoutINS4_7SwizzleILi3ELi4ELi3EEENS4_18smem_ptr_flag_bitsILi16EEENSV_INS5_IJNSA_ILi8EEESI_EEENS5_IJSI_SC_EEEEEEEvNS4_8identityENS4_23SM90_TMA_LOAD_MULTICASTES1C_vS1D_EENS_8epilogue10collective18CollectiveEpilogueINS1G_22Sm90TmaWarpSpecializedILi4ELi2ELi16ELb1ELb0EEEJSJ_NS5_IJSG_NSA_ILi32EEEEEESK_SL_SK_SL_NS1G_6fusion15FusionCallbacksIS1K_NS1N_17LinearCombinationISK_fSK_fLNS_15FloatRoundStyleE2EEESJ_S1M_JEEES12_NS13_INS14_ILi2ELi4ELi3EEES17_NSV_INS5_IJS18_S1L_EEENS5_IJS1L_SC_EEEEEEENS4_17SM75_U32x4_LDSM_NENS4_14SM90_TMA_STOREES1X_NS4_17SM90_U32x4_STSM_NENS4_9Copy_AtomIJS20_NS_6half_tEEEEvEEEvvEEEEvNT_6ParamsE)
        /*0008*/ 	.word	0x000000a8


	//----- nvinfo : EIATTR_FRAME_SIZE
	.align		4
.L_18:
        /*000c*/ 	.byte	0x04, 0x11
        /*000e*/ 	.short	(.L_20 - .L_19)
	.align		4
.L_19:
        /*0010*/ 	.word	index@(_ZN7cutlass13device_kernelINS_4gemm6kernel13GemmUniversalIN4cute5tupleIJiiiiEEENS1_10collective13CollectiveMmaINS1_34MainloopSm90TmaGmmaWarpSpecializedILi4ENS5_IJNS4_1CILi2EEENSA_ILi1EEESC_EEENS1_35KernelTmaWarpSpecializedCooperativeEEENS5_IJNSA_ILi128EEENSA_ILi256EEENSA_ILi64EEEEEENS_10bfloat16_tENS5_IJlSC_lEEESK_SL_NS4_8TiledMMAINS4_8MMA_AtomIJNS4_4SM904GMMA28MMA_64x256x16_F32BF16BF16_SSILNSP_5MajorE0ELSR_0ELNSP_7ScaleInE1ELSS_1EEEEEENS4_6LayoutISD_NS5_IJSC_NSA_ILi0EEESW_EEEEENS5_IJNS4_10UnderscoreESZ_SZ_EEEEENS4_13SM90_TMA_LOADENS4_14ComposedLayoutINS4_7SwizzleILi3ELi4ELi3EEENS4_18smem_ptr_flag_bitsILi16EEENSV_INS5_IJNSA_ILi8EEESI_EEENS5_IJSI_SC_EEEEEEEvNS4_8identityENS4_23SM90_TMA_LOAD_MULTICASTES1C_vS1D_EENS_8epilogue10collective18CollectiveEpilogueINS1G_22Sm90TmaWarpSpecializedILi4ELi2ELi16ELb1ELb0EEEJSJ_NS5_IJSG_NSA_ILi32EEEEEESK_SL_SK_SL_NS1G_6fusion15FusionCallbacksIS1K_NS1N_17LinearCombinationISK_fSK_fLNS_15FloatRoundStyleE2EEESJ_S1M_JEEES12_NS13_INS14_ILi2ELi4ELi3EEES17_NSV_INS5_IJS18_S1L_EEENS5_IJS1L_SC_EEEEEEENS4_17SM75_U32x4_LDSM_NENS4_14SM90_TMA_STOREES1X_NS4_17SM90_U32x4_STSM_NENS4_9Copy_AtomIJS20_NS_6half_tEEEEvEEEvvEEEEvNT_6ParamsE)
        /*0014*/ 	.word	0x00000000


	//----- nvinfo : EIATTR_MIN_STACK_SIZE
	.align		4
.L_20:
        /*0018*/ 	.byte	0x04, 0x12
        /*001a*/ 	.short	(.L_22 - .L_21)
	.align		4
.L_21:
        /*001c*/ 	.word	index@(_ZN7cutlass13device_kernelINS_4gemm6kernel13GemmUniversalIN4cute5tupleIJiiiiEEENS1_10collective13CollectiveMmaINS1_34MainloopSm90TmaGmmaWarpSpecializedILi4ENS5_IJNS4_1CILi2EEENSA_ILi1EEESC_EEENS1_35KernelTmaWarpSpecializedCooperativeEEENS5_IJNSA_ILi128EEENSA_ILi256EEENSA_ILi64EEEEEENS_10bfloat16_tENS5_IJlSC_lEEESK_SL_NS4_8TiledMMAINS4_8MMA_AtomIJNS4_4SM904GMMA28MMA_64x256x16_F32BF16BF16_SSILNSP_5MajorE0ELSR_0ELNSP_7ScaleInE1ELSS_1EEEEEENS4_6LayoutISD_NS5_IJSC_NSA_ILi0EEESW_EEEEENS5_IJNS4_10UnderscoreESZ_SZ_EEEEENS4_13SM90_TMA_LOADENS4_14ComposedLayoutINS4_7SwizzleILi3ELi4ELi3EEENS4_18smem_ptr_flag_bitsILi16EEENSV_INS5_IJNSA_ILi8EEESI_EEENS5_IJSI_SC_EEEEEEEvNS4_8identityENS4_23SM90_TMA_LOAD_MULTICASTES1C_vS1D_EENS_8epilogue10collective18CollectiveEpilogueINS1G_22Sm90TmaWarpSpecializedILi4ELi2ELi16ELb1ELb0EEEJSJ_NS5_IJSG_NSA_ILi32EEEEEESK_SL_SK_SL_NS1G_6fusion15FusionCallbacksIS1K_NS1N_17LinearCombinationISK_fSK_fLNS_15FloatRoundStyleE2EEESJ_S1M_JEEES12_NS13_INS14_ILi2ELi4ELi3EEES17_NSV_INS5_IJS18_S1L_EEENS5_IJS1L_SC_EEEEEEENS4_17SM75_U32x4_LDSM_NENS4_14SM90_TMA_STOREES1X_NS4_17SM90_U32x4_STSM_NENS4_9Copy_AtomIJS20_NS_6half_tEEEEvEEEvvEEEEvNT_6ParamsE)
        /*0020*/ 	.word	0x00000000
.L_22:


//--------------------- .nv.compat                --------------------------
	.section	.nv.compat,"",@"SHT_CUDA_COMPAT_INFO"
	.align	4
        /*0000*/ 	.byte	0x02, 0x09, 0x01, 0x00, 0x02, 0x02, 0x04, 0x00, 0x02, 0x05, 0x05, 0x00, 0x03, 0x07, 0x01, 0x01
        /*0010*/ 	.byte	0x02, 0x03, 0x01, 0x00, 0x02, 0x06, 0x01, 0x00, 0x04, 0x0b, 0x08, 0x00, 0x00, 0x00, 0x00, 0x00
        /*0020*/ 	.byte	0x00, 0x00, 0x00, 0x00


//--------------------- .nv.info._ZN7cutlass13device_kernelINS_4gemm6kernel13GemmUniversalIN4cute5tupleIJiiiiEEENS1_10collective13CollectiveMmaINS1_34MainloopSm90TmaGmmaWarpSpecializedILi4ENS5_IJNS4_1CILi2EEENSA_ILi1EEESC_EEENS1_35KernelTmaWarpSpecializedCooperativeEEENS5_IJNSA_ILi128EEENSA_ILi256EEENSA_ILi64EEEEEENS_10bfloat16_tENS5_IJlSC_lEEESK_SL_NS4_8TiledMMAINS4_8MMA_AtomIJNS4_4SM904GMMA28MMA_64x256x16_F32BF16BF16_SSILNSP_5MajorE0ELSR_0ELNSP_7ScaleInE1ELSS_1EEEEEENS4_6LayoutISD_NS5_IJSC_NSA_ILi0EEESW_EEEEENS5_IJNS4_10UnderscoreESZ_SZ_EEEEENS4_13SM90_TMA_LOADENS4_14ComposedLayoutINS4_7SwizzleILi3ELi4ELi3EEENS4_18smem_ptr_flag_bitsILi16EEENSV_INS5_IJNSA_ILi8EEESI_EEENS5_IJSI_SC_EEEEEEEvNS4_8identityENS4_23SM90_TMA_LOAD_MULTICASTES1C_vS1D_EENS_8epilogue10collective18CollectiveEpilogueINS1G_22Sm90TmaWarpSpecializedILi4ELi2ELi16ELb1ELb0EEEJSJ_NS5_IJSG_NSA_ILi32EEEEEESK_SL_SK_SL_NS1G_6fusion15FusionCallbacksIS1K_NS1N_17LinearCombinationISK_fSK_fLNS_15FloatRoundStyleE2EEESJ_S1M_JEEES12_NS13_INS14_ILi2ELi4ELi3EEES17_NSV_INS5_IJS18_S1L_EEENS5_IJS1L_SC_EEEEEEENS4_17SM75_U32x4_LDSM_NENS4_14SM90_TMA_STOREES1X_NS4_17SM90_U32x4_STSM_NENS4_9Copy_AtomIJS20_NS_6half_tEEEEvEEEvvEEEEvNT_6ParamsE --------------------------
	.section	.nv.info._ZN7cutlass13device_kernelINS_4gemm6kernel13GemmUniversalIN4cute5tupleIJiiiiEEENS1_10collective13CollectiveMmaINS1_34MainloopSm90TmaGmmaWarpSpecializedILi4ENS5_IJNS4_1CILi2EEENSA_ILi1EEESC_EEENS1_35KernelTmaWarpSpecializedCooperativeEEENS5_IJNSA_ILi128EEENSA_ILi256EEENSA_ILi64EEEEEENS_10bfloat16_tENS5_IJlSC_lEEESK_SL_NS4_8TiledMMAINS4_8MMA_AtomIJNS4_4SM904GMMA28MMA_64x256x16_F32BF16BF16_SSILNSP_5MajorE0ELSR_0ELNSP_7ScaleInE1ELSS_1EEEEEENS4_6LayoutISD_NS5_IJSC_NSA_ILi0EEESW_EEEEENS5_IJNS4_10UnderscoreESZ_SZ_EEEEENS4_13SM90_TMA_LOADENS4_14ComposedLayoutINS4_7SwizzleILi3ELi4ELi3EEENS4_18smem_ptr_flag_bitsILi16EEENSV_INS5_IJNSA_ILi8EEESI_EEENS5_IJSI_SC_EEEEEEEvNS4_8identityENS4_23SM90_TMA_LOAD_MULTICASTES1C_vS1D_EENS_8epilogue10collective18CollectiveEpilogueINS1G_22Sm90TmaWarpSpecializedILi4ELi2ELi16ELb1ELb0EEEJSJ_NS5_IJSG_NSA_ILi32EEEEEESK_SL_SK_SL_NS1G_6fusion15FusionCallbacksIS1K_NS1N_17LinearCombinationISK_fSK_fLNS_15FloatRoundStyleE2EEESJ_S1M_JEEES12_NS13_INS14_ILi2ELi4ELi3EEES17_NSV_INS5_IJS18_S1L_EEENS5_IJS1L_SC_EEEEEEENS4_17SM75_U32x4_LDSM_NENS4_14SM90_TMA_STOREES1X_NS4_17SM90_U32x4_STSM_NENS4_9Copy_AtomIJS20_NS_6half_tEEEEvEEEvvEEEEvNT_6ParamsE,"",@"SHT_CUDA_INFO"
	.sectionflags	@""
	.align	4


	//----- nvinfo : EIATTR_CUDA_API_VERSION
	.align		4
        /*0000*/ 	.byte	0x04, 0x37
        /*0002*/ 	.short	(.L_24 - .L_23)
.L_23:
        /*0004*/ 	.word	0x00000082


	//----- nvinfo : EIATTR_KPARAM_INFO
	.align		4
.L_24:
        /*0008*/ 	.byte	0x04, 0x17
        /*000a*/ 	.short	(.L_26 - .L_25)
.L_25:
        /*000c*/ 	.word	0x00000000
        /*0010*/ 	.short	0x0000
        /*0012*/ 	.short	0x0070
        /*0014*/ 	.byte	0x00, 0xf0, 0x01, 0x1c


	//----- nvinfo : EIATTR_SPARSE_MMA_MASK
	.align		4
.L_26:
        /*0018*/ 	.byte	0x03, 0x50
        /*001a*/ 	.short	0x0000


	//----- nvinfo : EIATTR_MAXREG_COUNT
	.align		4
        /*001c*/ 	.byte	0x03, 0x1b
        /*001e*/ 	.short	0x00a8


	//----- nvinfo : EIATTR_NUM_BARRIERS
	.align		4
        /*0020*/ 	.byte	0x02, 0x4c
        /*0022*/ 	.byte	0x02
	.zero		1


	//----- nvinfo : EIATTR_EXTERNS
	.align		4
        /*0024*/ 	.byte	0x04, 0x0f
        /*0026*/ 	.short	(.L_28 - .L_27)


	//   ....[0]....
	.align		4
.L_27:
        /*0028*/ 	.word	index@(__assertfail)


	//----- nvinfo : EIATTR_MERCURY_ISA_VERSION
	.align		4
.L_28:
        /*002c*/ 	.byte	0x03, 0x5f
        /*002e*/ 	.short	0x0101


	//----- nvinfo : EIATTR_INT_WARP_WIDE_INSTR_OFFSETS
	.align		4
        /*0030*/ 	.byte	0x04, 0x31
        /*0032*/ 	.short	(.L_30 - .L_29)


	//   ....[0]....
.L_29:
        /*0034*/ 	.word	0x00000950


	//   ....[1]....
        /*0038*/ 	.word	0x00000960


	//   ....[2]....
        /*003c*/ 	.word	0x00000ae0


	//   ....[3]....
        /*0040*/ 	.word	0x00002190


	//----- nvinfo : EIATTR_COOP_GROUP_MASK_REGIDS
	.align		4
.L_30:
        /*0044*/ 	.byte	0x04, 0x29
        /*0046*/ 	.short	(.L_32 - .L_31)


	//   ....[0]....
.L_31:
        /*0048*/ 	.word	0xffffffff


	//   ....[1]....
        /*004c*/ 	.word	0xffffffff


	//   ....[2]....
        /*0050*/ 	.word	0xffffffff


	//   ....[3]....
        /*0054*/ 	.word	0xffffffff


	//   ....[4]....
        /*0058*/ 	.word	0xffffffff


	//   ....[5]....
        /*005c*/ 	.word	0xffffffff


	//   ....[6]....
        /*0060*/ 	.word	0xffffffff


	//----- nvinfo : EIATTR_COOP_GROUP_INSTR_OFFSETS
	.align		4
.L_32:
        /*0064*/ 	.byte	0x04, 0x28
        /*0066*/ 	.short	(.L_34 - .L_33)


	//   ....[0]....
.L_33:
        /*0068*/ 	.word	0x00000070


	//   ....[1]....
        /*006c*/ 	.word	0x00000080


	//   ....[2]....
        /*0070*/ 	.word	0x00000430


	//   ....[3]....
        /*0074*/ 	.word	0x000005c0


	//   ....[4]....
        /*0078*/ 	.word	0x00000770


	//   ....[5]....
        /*007c*/ 	.word	0x00000c80


	//   ....[6]....
        /*0080*/ 	.word	0x00001730


	//----- nvinfo : EIATTR_REG_RECONFIG
	.align		4
.L_34:
        /*0084*/ 	.byte	0x01, 0x54
	.zero		2


	//----- nvinfo : EIATTR_SYSCALL_OFFSETS
	.align		4
        /*0088*/ 	.byte	0x04, 0x46
        /*008a*/ 	.short	(.L_36 - .L_35)


	//   ....[0]....
.L_35:
        /*008c*/ 	.word	0x000018f0


	//   ....[1]....
        /*0090*/ 	.word	0x000023c0


	//   ....[2]....
        /*0094*/ 	.word	0x000024b0


	//----- nvinfo : EIATTR_MBARRIER_INSTR_OFFSETS
	.align		4
.L_36:
        /*0098*/ 	.byte	0x04, 0x39
        /*009a*/ 	.short	(.L_38 - .L_37)


	//   ....[0]....
.L_37:
        /*009c*/ 	.word	0x00000530
        /*00a0*/ 	.word	0x000000ff
        /*00a4*/ 	.word	0x00000000
        /*00a8*/ 	.short	0x0100
        /*00aa*/ 	.byte	0x08
	.zero		1


	//   ....[1]....
        /*00ac*/ 	.word	0x00000540
        /*00b0*/ 	.word	0x000000ff
        /*00b4*/ 	.word	0x00000020
        /*00b8*/ 	.short	0x0100
        /*00ba*/ 	.byte	0x08
	.zero		1


	//   ....[2]....
        /*00bc*/ 	.word	0x00000550
        /*00c0*/ 	.word	0x000000ff
        /*00c4*/ 	.word	0x00000008
        /*00c8*/ 	.short	0x0100
        /*00ca*/ 	.byte	0x08
	.zero		1


	//   ....[3]....
        /*00cc*/ 	.word	0x00000560
        /*00d0*/ 	.word	0x000000ff
        /*00d4*/ 	.word	0x00000028
        /*00d8*/ 	.short	0x0100
        /*00da*/ 	.byte	0x08
	.zero		1


	//   ....[4]....
        /*00dc*/ 	.word	0x00000570
        /*00e0*/ 	.word	0x000000ff
        /*00e4*/ 	.word	0x00000010
        /*00e8*/ 	.short	0x0100
        /*00ea*/ 	.byte	0x08
	.zero		1


	//   ....[5]....
        /*00ec*/ 	.word	0x00000580
        /*00f0*/ 	.word	0x000000ff
        /*00f4*/ 	.word	0x00000030
        /*00f8*/ 	.short	0x0100
        /*00fa*/ 	.byte	0x08
	.zero		1


	//   ....[6]....
        /*00fc*/ 	.word	0x00000590
        /*0100*/ 	.word	0x000000ff
        /*0104*/ 	.word	0x00000018
        /*0108*/ 	.short	0x0100
        /*010a*/ 	.byte	0x08
	.zero		1


	//   ....[7]....
        /*010c*/ 	.word	0x000005a0
        /*0110*/ 	.word	0x000000ff
        /*0114*/ 	.word	0x00000038
        /*0118*/ 	.short	0x0100
        /*011a*/ 	.byte	0x08
	.zero		1


	//   ....[8]....
        /*011c*/ 	.word	0x000006d0
        /*0120*/ 	.word	0x000000ff
        /*0124*/ 	.word	0x00000040
        /*0128*/ 	.short	0x0100
        /*012a*/ 	.byte	0x08
	.zero		1


	//   ....[9]....
        /*012c*/ 	.word	0x000006e0
        /*0130*/ 	.word	0x000000ff
        /*0134*/ 	.word	0x00000060
        /*0138*/ 	.short	0x0100
        /*013a*/ 	.byte	0x08
	.zero		1


	//   ....[10]....
        /*013c*/ 	.word	0x000006f0
        /*0140*/ 	.word	0x000000ff
        /*0144*/ 	.word	0x00000048
        /*0148*/ 	.short	0x0100
        /*014a*/ 	.byte	0x08
	.zero		1


	//   ....[11]....
        /*014c*/ 	.word	0x00000700
        /*0150*/ 	.word	0x000000ff
        /*0154*/ 	.word	0x00000068
        /*0158*/ 	.short	0x0100
        /*015a*/ 	.byte	0x08
	.zero		1


	//   ....[12]....
        /*015c*/ 	.word	0x00000710
        /*0160*/ 	.word	0x000000ff
        /*0164*/ 	.word	0x00000050
        /*0168*/ 	.short	0x0100
        /*016a*/ 	.byte	0x08
	.zero		1


	//   ....[13]....
        /*016c*/ 	.word	0x00000720
        /*0170*/ 	.word	0x000000ff
        /*0174*/ 	.word	0x00000070
        /*0178*/ 	.short	0x0100
        /*017a*/ 	.byte	0x08
	.zero		1


	//   ....[14]....
        /*017c*/ 	.word	0x00000730
        /*0180*/ 	.word	0x000000ff
        /*0184*/ 	.word	0x00000058
        /*0188*/ 	.short	0x0100
        /*018a*/ 	.byte	0x08
	.zero		1


	//   ....[15]....
        /*018c*/ 	.word	0x00000740
        /*0190*/ 	.word	0x000000ff
        /*0194*/ 	.word	0x00000078
        /*0198*/ 	.short	0x0100
        /*019a*/ 	.byte	0x08
	.zero		1


	//   ....[16]....
        /*019c*/ 	.word	0x00000b40
        /*01a0*/ 	.word	0x000000ff
        /*01a4*/ 	.word	0x00000080
        /*01a8*/ 	.short	0x0100
        /*01aa*/ 	.byte	0x06
	.zero		1


	//   ....[17]....
        /*01ac*/ 	.word	0x00000bc0
        /*01b0*/ 	.word	0x000000ff
        /*01b4*/ 	.word	0x00000088
        /*01b8*/ 	.short	0x0100
        /*01ba*/ 	.byte	0x06
	.zero		1


	//   ....[18]....
        /*01bc*/ 	.word	0x00001970
        /*01c0*/ 	.word	0x00000003
        /*01c4*/ 	.word	0x00000000
        /*01c8*/ 	.short	0x010a
        /*01ca*/ 	.byte	0x3f
	.zero		1


	//   ....[19]....
        /*01cc*/ 	.word	0x000019b0
        /*01d0*/ 	.word	0x00000003
        /*01d4*/ 	.word	0x00000000
        /*01d8*/ 	.short	0x010a
        /*01da*/ 	.byte	0x3f
	.zero		1


	//   ....[20]....
        /*01dc*/ 	.word	0x00001d50
        /*01e0*/ 	.word	0x000000ff
        /*01e4*/ 	.word	0x00000000
        /*01e8*/ 	.short	0x010a
        /*01ea*/ 	.byte	0x04
	.zero		1


	//   ....[21]....
        /*01ec*/ 	.word	0x00001d90
        /*01f0*/ 	.word	0x000000ff
        /*01f4*/ 	.word	0x00000000
        /*01f8*/ 	.short	0x010a
        /*01fa*/ 	.byte	0x04
	.zero		1


	//   ....[22]....
        /*01fc*/ 	.word	0x00002020
        /*0200*/ 	.word	0x00000004
        /*0204*/ 	.word	0x00000000
        /*0208*/ 	.short	0x0101
        /*020a*/ 	.byte	0x3f
	.zero		1


	//   ....[23]....
        /*020c*/ 	.word	0x00002210
        /*0210*/ 	.word	0x00000000
        /*0214*/ 	.word	0x00000000
        /*0218*/ 	.short	0x0101
        /*021a*/ 	.byte	0x3f
	.zero		1


	//   ....[24]....
        /*021c*/ 	.word	0x000029b0
        /*0220*/ 	.word	0x000000ff
        /*0224*/ 	.word	0x00000040
        /*0228*/ 	.short	0x010a
        /*022a*/ 	.byte	0x35
	.zero		1


	//   ....[25]....
        /*022c*/ 	.word	0x000031b0
        /*0230*/ 	.word	0x000000ff
        /*0234*/ 	.word	0x00000000
        /*0238*/ 	.short	0x0101
        /*023a*/ 	.byte	0x04
	.zero		1


	//   ....[26]....
        /*023c*/ 	.word	0x00003280
        /*0240*/ 	.word	0x00000004
        /*0244*/ 	.word	0x00000040
        /*0248*/ 	.short	0x010a
        /*024a*/ 	.byte	0x3f
	.zero		1


	//   ....[27]....
        /*024c*/ 	.word	0x000038c0
        /*0250*/ 	.word	0x000000ff
        /*0254*/ 	.word	0x00000000
        /*0258*/ 	.short	0x0101
        /*025a*/ 	.byte	0x04
	.zero		1


	//   ....[28]....
        /*025c*/ 	.word	0x000039b0
        /*0260*/ 	.word	0x00000004
        /*0264*/ 	.word	0x00000040
        /*0268*/ 	.short	0x010a
        /*026a*/ 	.byte	0x3f
	.zero		1


	//   ....[29]....
        /*026c*/ 	.word	0x00004010
        /*0270*/ 	.word	0x000000ff
        /*0274*/ 	.word	0x00000000
        /*0278*/ 	.short	0x0101
        /*027a*/ 	.byte	0x04
	.zero		1


	//   ....[30]....
        /*027c*/ 	.word	0x000040f0
        /*0280*/ 	.word	0x00000005
        /*0284*/ 	.word	0x00000040
        /*0288*/ 	.short	0x010a
        /*028a*/ 	.byte	0x3f
	.zero		1


	//   ....[31]....
        /*028c*/ 	.word	0x00004760
        /*0290*/ 	.word	0x000000ff
        /*0294*/ 	.word	0x00000000
        /*0298*/ 	.short	0x0101
        /*029a*/ 	.byte	0x04
	.zero		1


	//   ....[32]....
        /*029c*/ 	.word	0x00004840
        /*02a0*/ 	.word	0x00000004
        /*02a4*/ 	.word	0x00000040
        /*02a8*/ 	.short	0x010a
        /*02aa*/ 	.byte	0x3f
	.zero		1


	//   ....[33]....
        /*02ac*/ 	.word	0x00004e90
        /*02b0*/ 	.word	0x000000ff
        /*02b4*/ 	.word	0x00000000
        /*02b8*/ 	.short	0x0101
        /*02ba*/ 	.byte	0x04
	.zero		1


	//   ....[34]....
        /*02bc*/ 	.word	0x00004f70
        /*02c0*/ 	.word	0x00000004
        /*02c4*/ 	.word	0x00000040
        /*02c8*/ 	.short	0x010a
        /*02ca*/ 	.byte	0x3f
	.zero		1


	//   ....[35]....
        /*02cc*/ 	.word	0x000055c0
        /*02d0*/ 	.word	0x000000ff
        /*02d4*/ 	.word	0x00000000
        /*02d8*/ 	.short	0x0101
        /*02da*/ 	.byte	0x04
	.zero		1


	//   ....[36]....
        /*02dc*/ 	.word	0x000056a0
        /*02e0*/ 	.word	0x00000004
        /*02e4*/ 	.word	0x00000040
        /*02e8*/ 	.short	0x010a
        /*02ea*/ 	.byte	0x3f
	.zero		1


	//   ....[37]....
        /*02ec*/ 	.word	0x00005cf0
        /*02f0*/ 	.word	0x000000ff
        /*02f4*/ 	.word	0x00000000
        /*02f8*/ 	.short	0x0101
        /*02fa*/ 	.byte	0x04
	.zero		1


	//   ....[38]....
        /*02fc*/ 	.word	0x00005dc0
        /*0300*/ 	.word	0x00000004
        /*0304*/ 	.word	0x00000040
        /*0308*/ 	.short	0x010a
        /*030a*/ 	.byte	0x3f
	.zero		1


	//   ....[39]....
        /*030c*/ 	.word	0x000063d0
        /*0310*/ 	.word	0x000000ff
        /*0314*/ 	.word	0x00000000
        /*0318*/ 	.short	0x0101
        /*031a*/ 	.byte	0x04
	.zero		1


	//   ....[40]....
        /*031c*/ 	.word	0x00006d70
        /*0320*/ 	.word	0x000000ff
        /*0324*/ 	.word	0x00000000
        /*0328*/ 	.short	0x0101
        /*032a*/ 	.byte	0x04
	.zero		1


	//   ....[41]....
        /*032c*/ 	.word	0x00007390
        /*0330*/ 	.word	0x000000ff
        /*0334*/ 	.word	0x00000088
        /*0338*/ 	.short	0x010a
        /*033a*/ 	.byte	0x04
	.zero		1


	//   ....[42]....
        /*033c*/ 	.word	0x00007780
        /*0340*/ 	.word	0x000000ff
        /*0344*/ 	.word	0x00000060
        /*0348*/ 	.short	0x010a
        /*034a*/ 	.byte	0x0d
	.zero		1


	//   ....[43]....
        /*034c*/ 	.word	0x00007870
        /*0350*/ 	.word	0x000000ff
        /*0354*/ 	.word	0x00000040
        /*0358*/ 	.short	0x010b
        /*035a*/ 	.byte	0x0d
	.zero		1


	//   ....[44]....
        /*035c*/ 	.word	0x000078d0
        /*0360*/ 	.word	0x000000ff
        /*0364*/ 	.word	0x00000000
        /*0368*/ 	.short	0x0101
        /*036a*/ 	.byte	0x10
	.zero		1


	//   ....[45]....
        /*036c*/ 	.word	0x00007900
        /*0370*/ 	.word	0x000000ff
        /*0374*/ 	.word	0x00000068
        /*0378*/ 	.short	0x010a
        /*037a*/ 	.byte	0x0d
	.zero		1


	//   ....[46]....
        /*037c*/ 	.word	0x00007a10
        /*0380*/ 	.word	0x000000ff
        /*0384*/ 	.word	0x00000048
        /*0388*/ 	.short	0x010b
        /*038a*/ 	.byte	0x0d
	.zero		1


	//   ....[47]....
        /*038c*/ 	.word	0x00007a70
        /*0390*/ 	.word	0x000000ff
        /*0394*/ 	.word	0x00000000
        /*0398*/ 	.short	0x0101
        /*039a*/ 	.byte	0x12
	.zero		1


	//   ....[48]....
        /*039c*/ 	.word	0x00007aa0
        /*03a0*/ 	.word	0x000000ff
        /*03a4*/ 	.word	0x00000070
        /*03a8*/ 	.short	0x010a
        /*03aa*/ 	.byte	0x0d
	.zero		1


	//   ....[49]....
        /*03ac*/ 	.word	0x00007bb0
        /*03b0*/ 	.word	0x000000ff
        /*03b4*/ 	.word	0x00000050
        /*03b8*/ 	.short	0x010b
        /*03ba*/ 	.byte	0x0d
	.zero		1


	//   ....[50]....
        /*03bc*/ 	.word	0x00007c10
        /*03c0*/ 	.word	0x000000ff
        /*03c4*/ 	.word	0x00000000
        /*03c8*/ 	.short	0x0101
        /*03ca*/ 	.byte	0x1d
	.zero		1


	//   ....[51]....
        /*03cc*/ 	.word	0x00007c40
        /*03d0*/ 	.word	0x000000ff
        /*03d4*/ 	.word	0x00000078
        /*03d8*/ 	.short	0x010a
        /*03da*/ 	.byte	0x0d
	.zero		1


	//   ....[52]....
        /*03dc*/ 	.word	0x00007d50
        /*03e0*/ 	.word	0x000000ff
        /*03e4*/ 	.word	0x00000058
        /*03e8*/ 	.short	0x010b
        /*03ea*/ 	.byte	0x0d
	.zero		1


	//   ....[53]....
        /*03ec*/ 	.word	0x00007db0
        /*03f0*/ 	.word	0x000000ff
        /*03f4*/ 	.word	0x00000000
        /*03f8*/ 	.short	0x0101
        /*03fa*/ 	.byte	0x1e
	.zero		1


	//   ....[54]....
        /*03fc*/ 	.word	0x00007df0
        /*0400*/ 	.word	0x000000ff
        /*0404*/ 	.word	0x00000060
        /*0408*/ 	.short	0x010a
        /*040a*/ 	.byte	0x0d
	.zero		1


	//   ....[55]....
        /*040c*/ 	.word	0x00007ef0
        /*0410*/ 	.word	0x000000ff
        /*0414*/ 	.word	0x00000040
        /*0418*/ 	.short	0x010b
        /*041a*/ 	.byte	0x0d
	.zero		1


	//   ....[56]....
        /*041c*/ 	.word	0x00007f30
        /*0420*/ 	.word	0x000000ff
        /*0424*/ 	.word	0x00000000
        /*0428*/ 	.short	0x0101
        /*042a*/ 	.byte	0x10
	.zero		1


	//   ....[57]....
        /*042c*/ 	.word	0x00007f60
        /*0430*/ 	.word	0x000000ff
        /*0434*/ 	.word	0x00000068
        /*0438*/ 	.short	0x010a
        /*043a*/ 	.byte	0x0d
	.zero		1


	//   ....[58]....
        /*043c*/ 	.word	0x00008060
        /*0440*/ 	.word	0x000000ff
        /*0444*/ 	.word	0x00000048
        /*0448*/ 	.short	0x010b
        /*044a*/ 	.byte	0x0d
	.zero		1


	//   ....[59]....
        /*044c*/ 	.word	0x000080a0
        /*0450*/ 	.word	0x000000ff
        /*0454*/ 	.word	0x00000000
        /*0458*/ 	.short	0x0101
        /*045a*/ 	.byte	0x12
	.zero		1


	//   ....[60]....
        /*045c*/ 	.word	0x000080d0
        /*0460*/ 	.word	0x000000ff
        /*0464*/ 	.word	0x00000070
        /*0468*/ 	.short	0x010a
        /*046a*/ 	.byte	0x0d
	.zero		1


	//   ....[61]....
        /*046c*/ 	.word	0x000081d0
        /*0470*/ 	.word	0x000000ff
        /*0474*/ 	.word	0x00000050
        /*0478*/ 	.short	0x010b
        /*047a*/ 	.byte	0x0d
	.zero		1


	//   ....[62]....
        /*047c*/ 	.word	0x00008210
        /*0480*/ 	.word	0x000000ff
        /*0484*/ 	.word	0x00000000
        /*0488*/ 	.short	0x0101
        /*048a*/ 	.byte	0x1d
	.zero		1


	//   ....[63]....
        /*048c*/ 	.word	0x00008240
        /*0490*/ 	.word	0x000000ff
        /*0494*/ 	.word	0x00000078
        /*0498*/ 	.short	0x010a
        /*049a*/ 	.byte	0x0d
	.zero		1


	//   ....[64]....
        /*049c*/ 	.word	0x00008340
        /*04a0*/ 	.word	0x000000ff
        /*04a4*/ 	.word	0x00000058
        /*04a8*/ 	.short	0x010b
        /*04aa*/ 	.byte	0x0d
	.zero		1


	//   ....[65]....
        /*04ac*/ 	.word	0x00008390
        /*04b0*/ 	.word	0x000000ff
        /*04b4*/ 	.word	0x00000000
        /*04b8*/ 	.short	0x0101
        /*04ba*/ 	.byte	0x1e
	.zero		1


	//   ....[66]....
        /*04bc*/ 	.word	0x00008a20
        /*04c0*/ 	.word	0x00000000
        /*04c4*/ 	.word	0x00000060
        /*04c8*/ 	.short	0x010a
        /*04ca*/ 	.byte	0x3f
	.zero		1


	//   ....[67]....
        /*04cc*/ 	.word	0x00008a60
        /*04d0*/ 	.word	0x00000000
        /*04d4*/ 	.word	0x00000068
        /*04d8*/ 	.short	0x010a
        /*04da*/ 	.byte	0x3f
	.zero		1


	//   ....[68]....
        /*04dc*/ 	.word	0x00008aa0
        /*04e0*/ 	.word	0x00000000
        /*04e4*/ 	.word	0x00000070
        /*04e8*/ 	.short	0x010a
        /*04ea*/ 	.byte	0x3f
	.zero		1


	//   ....[69]....
        /*04ec*/ 	.word	0x00008b00
        /*04f0*/ 	.word	0x00000000
        /*04f4*/ 	.word	0x00000078
        /*04f8*/ 	.short	0x010a
        /*04fa*/ 	.byte	0x3f
	.zero		1


	//   ....[70]....
        /*04fc*/ 	.word	0x00008e40
        /*0500*/ 	.word	0x0000000e
        /*0504*/ 	.word	0x00000020
        /*0508*/ 	.short	0x010a
        /*050a*/ 	.byte	0x3f
	.zero		1


	//   ....[71]....
        /*050c*/ 	.word	0x000091f0
        /*0510*/ 	.word	0x00000004
        /*0514*/ 	.word	0x00000088
        /*0518*/ 	.short	0x0101
        /*051a*/ 	.byte	0x3f
	.zero		1


	//   ....[72]....
        /*051c*/ 	.word	0x000098f0
        /*0520*/ 	.word	0x00000005
        /*0524*/ 	.word	0x00000000
        /*0528*/ 	.short	0x010a
        /*052a*/ 	.byte	0x3f
	.zero		1


	//   ....[73]....
        /*052c*/ 	.word	0x00009970
        /*0530*/ 	.word	0x00000007
        /*0534*/ 	.word	0x00000000
        /*0538*/ 	.short	0x010a
        /*053a*/ 	.byte	0x3f
	.zero		1


	//   ....[74]....
        /*053c*/ 	.word	0x00009a00
        /*0540*/ 	.word	0x00000006
        /*0544*/ 	.word	0x00000000
        /*0548*/ 	.short	0x010a
        /*054a*/ 	.byte	0x3f
	.zero		1


	//   ....[75]....
        /*054c*/ 	.word	0x00009a90
        /*0550*/ 	.word	0x00000003
        /*0554*/ 	.word	0x00000000
        /*0558*/ 	.short	0x010a
        /*055a*/ 	.byte	0x3f
	.zero		1


	//   ....[76]....
        /*055c*/ 	.word	0x00009af0
        /*0560*/ 	.word	0x00000003
        /*0564*/ 	.word	0x00000000
        /*0568*/ 	.short	0x010a
        /*056a*/ 	.byte	0x3f
	.zero		1


	//   ....[77]....
        /*056c*/ 	.word	0x00009b50
        /*0570*/ 	.word	0x00000005
        /*0574*/ 	.word	0x00000000
        /*0578*/ 	.short	0x010a
        /*057a*/ 	.byte	0x3f
	.zero		1


	//   ....[78]....
        /*057c*/ 	.word	0x00009bb0
        /*0580*/ 	.word	0x00000005
        /*0584*/ 	.word	0x00000040
        /*0588*/ 	.short	0x010a
        /*058a*/ 	.byte	0x3f
	.zero		1


	//   ....[79]....
        /*058c*/ 	.word	0x00009c00
        /*0590*/ 	.word	0x00000004
        /*0594*/ 	.word	0x00000040
        /*0598*/ 	.short	0x010a
        /*059a*/ 	.byte	0x3f
	.zero		1


	//   ....[80]....
        /*059c*/ 	.word	0x00009c50
        /*05a0*/ 	.word	0x00000004
        /*05a4*/ 	.word	0x00000040
        /*05a8*/ 	.short	0x010a
        /*05aa*/ 	.byte	0x3f
	.zero		1


	//   ....[81]....
        /*05ac*/ 	.word	0x00009ca0
        /*05b0*/ 	.word	0x00000005
        /*05b4*/ 	.word	0x00000040
        /*05b8*/ 	.short	0x010a
        /*05ba*/ 	.byte	0x3f
	.zero		1


	//   ....[82]....
        /*05bc*/ 	.word	0x00009cf0
        /*05c0*/ 	.word	0x00000004
        /*05c4*/ 	.word	0x00000040
        /*05c8*/ 	.short	0x010a
        /*05ca*/ 	.byte	0x3f
	.zero		1


	//   ....[83]....
        /*05cc*/ 	.word	0x00009d40
        /*05d0*/ 	.word	0x00000004
        /*05d4*/ 	.word	0x00000040
        /*05d8*/ 	.short	0x010a
        /*05da*/ 	.byte	0x3f
	.zero		1


	//   ....[84]....
        /*05dc*/ 	.word	0x00009d90
        /*05e0*/ 	.word	0x00000004
        /*05e4*/ 	.word	0x00000040
        /*05e8*/ 	.short	0x010a
        /*05ea*/ 	.byte	0x3f
	.zero		1


	//   ....[85]....
        /*05ec*/ 	.word	0x00009de0
        /*05f0*/ 	.word	0x00000004
        /*05f4*/ 	.word	0x00000040
        /*05f8*/ 	.short	0x010a
        /*05fa*/ 	.byte	0x3f
	.zero		1


	//   ....[86]....
        /*05fc*/ 	.word	0x00009e40
        /*0600*/ 	.word	0x00000003
        /*0604*/ 	.word	0x00000088
        /*0608*/ 	.short	0x010a
        /*060a*/ 	.byte	0x3f
	.zero		1


	//   ....[87]....
        /*060c*/ 	.word	0x00009ea0
        /*0610*/ 	.word	0x00000005
        /*0614*/ 	.word	0x00000060
        /*0618*/ 	.short	0x010a
        /*061a*/ 	.byte	0x3f
	.zero		1


	//   ....[88]....
        /*061c*/ 	.word	0x00009f00
        /*0620*/ 	.word	0x00000005
        /*0624*/ 	.word	0x00000068
        /*0628*/ 	.short	0x010a
        /*062a*/ 	.byte	0x3f
	.zero		1


	//   ....[89]....
        /*062c*/ 	.word	0x00009f60
        /*0630*/ 	.word	0x00000005
        /*0634*/ 	.word	0x00000070
        /*0638*/ 	.short	0x010a
        /*063a*/ 	.byte	0x3f
	.zero		1


	//   ....[90]....
        /*063c*/ 	.word	0x00009fc0
        /*0640*/ 	.word	0x00000005
        /*0644*/ 	.word	0x00000078
        /*0648*/ 	.short	0x010a
        /*064a*/ 	.byte	0x3f
	.zero		1


	//   ....[91]....
        /*064c*/ 	.word	0x0000a020
        /*0650*/ 	.word	0x00000005
        /*0654*/ 	.word	0x00000060
        /*0658*/ 	.short	0x010a
        /*065a*/ 	.byte	0x3f
	.zero		1


	//   ....[92]....
        /*065c*/ 	.word	0x0000a080
        /*0660*/ 	.word	0x00000005
        /*0664*/ 	.word	0x00000068
        /*0668*/ 	.short	0x010a
        /*066a*/ 	.byte	0x3f
	.zero		1


	//   ....[93]....
        /*066c*/ 	.word	0x0000a0e0
        /*0670*/ 	.word	0x00000005
        /*0674*/ 	.word	0x00000070
        /*0678*/ 	.short	0x010a
        /*067a*/ 	.byte	0x3f
	.zero		1


	//   ....[94]....
        /*067c*/ 	.word	0x0000a140
        /*0680*/ 	.word	0x00000005
        /*0684*/ 	.word	0x00000078
        /*0688*/ 	.short	0x010a
        /*068a*/ 	.byte	0x3f
	.zero		1


	//   ....[95]....
        /*068c*/ 	.word	0x0000a190
        /*0690*/ 	.word	0x00000000
        /*0694*/ 	.word	0x00000060
        /*0698*/ 	.short	0x010a
        /*069a*/ 	.byte	0x3f
	.zero		1


	//   ....[96]....
        /*069c*/ 	.word	0x0000a1e0
        /*06a0*/ 	.word	0x00000000
        /*06a4*/ 	.word	0x00000068
        /*06a8*/ 	.short	0x010a
        /*06aa*/ 	.byte	0x3f
	.zero		1


	//   ....[97]....
        /*06ac*/ 	.word	0x0000a230
        /*06b0*/ 	.word	0x00000000
        /*06b4*/ 	.word	0x00000070
        /*06b8*/ 	.short	0x010a
        /*06ba*/ 	.byte	0x3f
	.zero		1


	//   ....[98]....
        /*06bc*/ 	.word	0x0000a300
        /*06c0*/ 	.word	0x0000000e
        /*06c4*/ 	.word	0x00000020
        /*06c8*/ 	.short	0x010a
        /*06ca*/ 	.byte	0x3f
	.zero		1


	//   ....[99]....
        /*06cc*/ 	.word	0x0000a3d0
        /*06d0*/ 	.word	0x00000005
        /*06d4*/ 	.word	0x00000000
        /*06d8*/ 	.short	0x010a
        /*06da*/ 	.byte	0x3f
	.zero		1


	//   ....[100]....
        /*06dc*/ 	.word	0x0000a420
        /*06e0*/ 	.word	0x00000007
        /*06e4*/ 	.word	0x00000000
        /*06e8*/ 	.short	0x010a
        /*06ea*/ 	.byte	0x3f
	.zero		1


	//   ....[101]....
        /*06ec*/ 	.word	0x0000a470
        /*06f0*/ 	.word	0x00000006
        /*06f4*/ 	.word	0x00000000
        /*06f8*/ 	.short	0x010a
        /*06fa*/ 	.byte	0x3f
	.zero		1


	//----- nvinfo : EIATTR_NUM_MBARRIERS
	.align		4
.L_38:
        /*06fc*/ 	.byte	0x03, 0x38
        /*06fe*/ 	.short	0x0012


	//----- nvinfo : EIATTR_EXIT_INSTR_OFFSETS
	.align		4
        /*0700*/ 	.byte	0x04, 0x1c
        /*0702*/ 	.short	(.L_40 - .L_39)


	//   ....[0]....
.L_39:
        /*0704*/ 	.word	0x00009ae0


	//----- nvinfo : EIATTR_MAX_THREADS
	.align		4
.L_40:
        /*0708*/ 	.byte	0x04, 0x05
        /*070a*/ 	.short	(.L_42 - .L_41)
.L_41:
        /*070c*/ 	.word	0x00000180
        /*0710*/ 	.word	0x00000001
        /*0714*/ 	.word	0x00000001


	//----- nvinfo : EIATTR_CRS_STACK_SIZE
	.align		4
.L_42:
        /*0718*/ 	.byte	0x04, 0x1e
        /*071a*/ 	.short	(.L_44 - .L_43)
.L_43:
        /*071c*/ 	.word	0x00000000


	//----- nvinfo : EIATTR_CBANK_PARAM_SIZE
	.align		4
.L_44:
        /*0720*/ 	.byte	0x03, 0x19
        /*0722*/ 	.short	0x0770


	//----- nvinfo : EIATTR_PARAM_CBANK
	.align		4
        /*0724*/ 	.byte	0x04, 0x0a
        /*0726*/ 	.short	(.L_46 - .L_45)
	.align		4
.L_45:
        /*0728*/ 	.word	index@(.nv.constant0._ZN7cutlass13device_kernelINS_4gemm6kernel13GemmUniversalIN4cute5tupleIJiiiiEEENS1_10collective13CollectiveMmaINS1_34MainloopSm90TmaGmmaWarpSpecializedILi4ENS5_IJNS4_1CILi2EEENSA_ILi1EEESC_EEENS1_35KernelTmaWarpSpecializedCooperativeEEENS5_IJNSA_ILi128EEENSA_ILi256EEENSA_ILi64EEEEEENS_10bfloat16_tENS5_IJlSC_lEEESK_SL_NS4_8TiledMMAINS4_8MMA_AtomIJNS4_4SM904GMMA28MMA_64x256x16_F32BF16BF16_SSILNSP_5MajorE0ELSR_0ELNSP_7ScaleInE1ELSS_1EEEEEENS4_6LayoutISD_NS5_IJSC_NSA_ILi0EEESW_EEEEENS5_IJNS4_10UnderscoreESZ_SZ_EEEEENS4_13SM90_TMA_LOADENS4_14ComposedLayoutINS4_7SwizzleILi3ELi4ELi3EEENS4_18smem_ptr_flag_bitsILi16EEENSV_INS5_IJNSA_ILi8EEESI_EEENS5_IJSI_SC_EEEEEEEvNS4_8identityENS4_23SM90_TMA_LOAD_MULTICASTES1C_vS1D_EENS_8epilogue10collective18CollectiveEpilogueINS1G_22Sm90TmaWarpSpecializedILi4ELi2ELi16ELb1ELb0EEEJSJ_NS5_IJSG_NSA_ILi32EEEEEESK_SL_SK_SL_NS1G_6fusion15FusionCallbacksIS1K_NS1N_17LinearCombinationISK_fSK_fLNS_15FloatRoundStyleE2EEESJ_S1M_JEEES12_NS13_INS14_ILi2ELi4ELi3EEES17_NSV_INS5_IJS18_S1L_EEENS5_IJS1L_SC_EEEEEEENS4_17SM75_U32x4_LDSM_NENS4_14SM90_TMA_STOREES1X_NS4_17SM90_U32x4_STSM_NENS4_9Copy_AtomIJS20_NS_6half_tEEEEvEEEvvEEEEvNT_6ParamsE)
        /*072c*/ 	.short	0x0210
        /*072e*/ 	.short	0x0770


	//----- nvinfo : EIATTR_SW_WAR
	.align		4
.L_46:
        /*0730*/ 	.byte	0x04, 0x36
        /*0732*/ 	.short	(.L_48 - .L_47)
.L_47:
        /*0734*/ 	.word	0x00000008
.L_48:


//--------------------- .nv.callgraph             --------------------------
	.section	.nv.callgraph,"",@"SHT_CUDA_CALLGRAPH"
	.align	4
	.sectionentsize	8
	.align		4
        /*0000*/ 	.word	0x00000000
	.align		4
        /*0004*/ 	.word	0xffffffff
	.align		4
        /*0008*/ 	.word	index@(_ZN7cutlass13device_kernelINS_4gemm6kernel13GemmUniversalIN4cute5tupleIJiiiiEEENS1_10collective13CollectiveMmaINS1_34MainloopSm90TmaGmmaWarpSpecializedILi4ENS5_IJNS4_1CILi2EEENSA_ILi1EEESC_EEENS1_35KernelTmaWarpSpecializedCooperativeEEENS5_IJNSA_ILi128EEENSA_ILi256EEENSA_ILi64EEEEEENS_10bfloat16_tENS5_IJlSC_lEEESK_SL_NS4_8TiledMMAINS4_8MMA_AtomIJNS4_4SM904GMMA28MMA_64x256x16_F32BF16BF16_SSILNSP_5MajorE0ELSR_0ELNSP_7ScaleInE1ELSS_1EEEEEENS4_6LayoutISD_NS5_IJSC_NSA_ILi0EEESW_EEEEENS5_IJNS4_10UnderscoreESZ_SZ_EEEEENS4_13SM90_TMA_LOADENS4_14ComposedLayoutINS4_7SwizzleILi3ELi4ELi3EEENS4_18smem_ptr_flag_bitsILi16EEENSV_INS5_IJNSA_ILi8EEESI_EEENS5_IJSI_SC_EEEEEEEvNS4_8identityENS4_23SM90_TMA_LOAD_MULTICASTES1C_vS1D_EENS_8epilogue10collective18CollectiveEpilogueINS1G_22Sm90TmaWarpSpecializedILi4ELi2ELi16ELb1ELb0EEEJSJ_NS5_IJSG_NSA_ILi32EEEEEESK_SL_SK_SL_NS1G_6fusion15FusionCallbacksIS1K_NS1N_17LinearCombinationISK_fSK_fLNS_15FloatRoundStyleE2EEESJ_S1M_JEEES12_NS13_INS14_ILi2ELi4ELi3EEES17_NSV_INS5_IJS18_S1L_EEENS5_IJS1L_SC_EEEEEEENS4_17SM75_U32x4_LDSM_NENS4_14SM90_TMA_STOREES1X_NS4_17SM90_U32x4_STSM_NENS4_9Copy_AtomIJS20_NS_6half_tEEEEvEEEvvEEEEvNT_6ParamsE)
	.align		4
        /*000c*/ 	.word	index@(__assertfail)
	.align		4
        /*0010*/ 	.word	0x00000000
	.align		4
        /*0014*/ 	.word	0xfffffffe
	.align		4
        /*0018*/ 	.word	0x00000000
	.align		4
        /*001c*/ 	.word	0xfffffffd
	.align		4
        /*0020*/ 	.word	0x00000000
	.align		4
        /*0024*/ 	.word	0xfffffffc


//--------------------- .nv.constant4             --------------------------
	.section	.nv.constant4,"a",@progbits
	.align	8
	.align		8
.nv.constant4:
        /*0000*/ 	.dword	__assertfail
	.align		8
        /*0008*/ 	.dword	__unnamed_1
	.align		8
        /*0010*/ 	.dword	__unnamed_2
	.align		8
        /*0018*/ 	.dword	_ZN39_INTERNAL_eab64371_4_k_cu_bca5d756_27984cuda3std3__45__cpo5beginE
	.align		8
        /*0020*/ 	.dword	_ZN39_INTERNAL_eab64371_4_k_cu_bca5d756_27984cuda3std3__45__cpo3endE
	.align		8
        /*0028*/ 	.dword	_ZN39_INTERNAL_eab64371_4_k_cu_bca5d756_27984cuda3std3__45__cpo6cbeginE
	.align		8
        /*0030*/ 	.dword	_ZN39_INTERNAL_eab64371_4_k_cu_bca5d756_27984cuda3std3__45__cpo4cendE
	.align		8
        /*0038*/ 	.dword	_ZN39_INTERNAL_eab64371_4_k_cu_bca5d756_27984cuda3std3__441_GLOBAL__N__eab64371_4_k_cu_bca5d756_27986ignoreE
	.align		8
        /*0040*/ 	.dword	_ZN39_INTERNAL_eab64371_4_k_cu_bca5d756_27984cuda3std3__419piecewise_constructE
	.align		8
        /*0048*/ 	.dword	_ZN39_INTERNAL_eab64371_4_k_cu_bca5d756_27984cuda3std3__48in_placeE
	.align		8
        /*0050*/ 	.dword	_ZN39_INTERNAL_eab64371_4_k_cu_bca5d756_27984cuda3std6ranges3__45__cpo4swapE
	.align		8
        /*0058*/ 	.dword	_ZN39_INTERNAL_eab64371_4_k_cu_bca5d756_27984cuda3std6ranges3__45__cpo9iter_moveE
	.align		8
        /*0060*/ 	.dword	_ZN39_INTERNAL_eab64371_4_k_cu_bca5d756_27984cute7productE
	.align		8
        /*0068*/ 	.dword	_ZN39_INTERNAL_eab64371_4_k_cu_bca5d756_27984cute1_E
	.align		8
        /*0070*/ 	.dword	$str$22
	.align		8
        /*0078*/ 	.dword	$str$23
	.align		8
        /*0080*/ 	.dword	$str$26
	.align		8
        /*0088*/ 	.dword	$str$27


//--------------------- .text._ZN7cutlass13device_kernelINS_4gemm6kernel13GemmUniversalIN4cute5tupleIJiiiiEEENS1_10collective13CollectiveMmaINS1_34MainloopSm90TmaGmmaWarpSpecializedILi4ENS5_IJNS4_1CILi2EEENSA_ILi1EEESC_EEENS1_35KernelTmaWarpSpecializedCooperativeEEENS5_IJNSA_ILi128EEENSA_ILi256EEENSA_ILi64EEEEEENS_10bfloat16_tENS5_IJlSC_lEEESK_SL_NS4_8TiledMMAINS4_8MMA_AtomIJNS4_4SM904GMMA28MMA_64x256x16_F32BF16BF16_SSILNSP_5MajorE0ELSR_0ELNSP_7ScaleInE1ELSS_1EEEEEENS4_6LayoutISD_NS5_IJSC_NSA_ILi0EEESW_EEEEENS5_IJNS4_10UnderscoreESZ_SZ_EEEEENS4_13SM90_TMA_LOADENS4_14ComposedLayoutINS4_7SwizzleILi3ELi4ELi3EEENS4_18smem_ptr_flag_bitsILi16EEENSV_INS5_IJNSA_ILi8EEESI_EEENS5_IJSI_SC_EEEEEEEvNS4_8identityENS4_23SM90_TMA_LOAD_MULTICASTES1C_vS1D_EENS_8epilogue10collective18CollectiveEpilogueINS1G_22Sm90TmaWarpSpecializedILi4ELi2ELi16ELb1ELb0EEEJSJ_NS5_IJSG_NSA_ILi32EEEEEESK_SL_SK_SL_NS1G_6fusion15FusionCallbacksIS1K_NS1N_17LinearCombinationISK_fSK_fLNS_15FloatRoundStyleE2EEESJ_S1M_JEEES12_NS13_INS14_ILi2ELi4ELi3EEES17_NSV_INS5_IJS18_S1L_EEENS5_IJS1L_SC_EEEEEEENS4_17SM75_U32x4_LDSM_NENS4_14SM90_TMA_STOREES1X_NS4_17SM90_U32x4_STSM_NENS4_9Copy_AtomIJS20_NS_6half_tEEEEvEEEvvEEEEvNT_6ParamsE --------------------------
	.section	.text._ZN7cutlass13device_kernelINS_4gemm6kernel13GemmUniversalIN4cute5tupleIJiiiiEEENS1_10collective13CollectiveMmaINS1_34MainloopSm90TmaGmmaWarpSpecializedILi4ENS5_IJNS4_1CILi2EEENSA_ILi1EEESC_EEENS1_35KernelTmaWarpSpecializedCooperativeEEENS5_IJNSA_ILi128EEENSA_ILi256EEENSA_ILi64EEEEEENS_10bfloat16_tENS5_IJlSC_lEEESK_SL_NS4_8TiledMMAINS4_8MMA_AtomIJNS4_4SM904GMMA28MMA_64x256x16_F32BF16BF16_SSILNSP_5MajorE0ELSR_0ELNSP_7ScaleInE1ELSS_1EEEEEENS4_6LayoutISD_NS5_IJSC_NSA_ILi0EEESW_EEEEENS5_IJNS4_10UnderscoreESZ_SZ_EEEEENS4_13SM90_TMA_LOADENS4_14ComposedLayoutINS4_7SwizzleILi3ELi4ELi3EEENS4_18smem_ptr_flag_bitsILi16EEENSV_INS5_IJNSA_ILi8EEESI_EEENS5_IJSI_SC_EEEEEEEvNS4_8identityENS4_23SM90_TMA_LOAD_MULTICASTES1C_vS1D_EENS_8epilogue10collective18CollectiveEpilogueINS1G_22Sm90TmaWarpSpecializedILi4ELi2ELi16ELb1ELb0EEEJSJ_NS5_IJSG_NSA_ILi32EEEEEESK_SL_SK_SL_NS1G_6fusion15FusionCallbacksIS1K_NS1N_17LinearCombinationISK_fSK_fLNS_15FloatRoundStyleE2EEESJ_S1M_JEEES12_NS13_INS14_ILi2ELi4ELi3EEES17_NSV_INS5_IJS18_S1L_EEENS5_IJS1L_SC_EEEEEEENS4_17SM75_U32x4_LDSM_NENS4_14SM90_TMA_STOREES1X_NS4_17SM90_U32x4_STSM_NENS4_9Copy_AtomIJS20_NS_6half_tEEEEvEEEvvEEEEvNT_6ParamsE,"ax",@progbits
	.align	128
.text._ZN7cutlass13device_kernelINS_4gemm6kernel13GemmUniversalIN4cute5tupleIJiiiiEEENS1_10collective13CollectiveMmaINS1_34MainloopSm90TmaGmmaWarpSpecializedILi4ENS5_IJNS4_1CILi2EEENSA_ILi1EEESC_EEENS1_35KernelTmaWarpSpecializedCooperativeEEENS5_IJNSA_ILi128EEENSA_ILi256EEENSA_ILi64EEEEEENS_10bfloat16_tENS5_IJlSC_lEEESK_SL_NS4_8TiledMMAINS4_8MMA_AtomIJNS4_4SM904GMMA28MMA_64x256x16_F32BF16BF16_SSILNSP_5MajorE0ELSR_0ELNSP_7ScaleInE1ELSS_1EEEEEENS4_6LayoutISD_NS5_IJSC_NSA_ILi0EEESW_EEEEENS5_IJNS4_10UnderscoreESZ_SZ_EEEEENS4_13SM90_TMA_LOADENS4_14ComposedLayoutINS4_7SwizzleILi3ELi4ELi3EEENS4_18smem_ptr_flag_bitsILi16EEENSV_INS5_IJNSA_ILi8EEESI_EEENS5_IJSI_SC_EEEEEEEvNS4_8identityENS4_23SM90_TMA_LOAD_MULTICASTES1C_vS1D_EENS_8epilogue10collective18CollectiveEpilogueINS1G_22Sm90TmaWarpSpecializedILi4ELi2ELi16ELb1ELb0EEEJSJ_NS5_IJSG_NSA_ILi32EEEEEESK_SL_SK_SL_NS1G_6fusion15FusionCallbacksIS1K_NS1N_17LinearCombinationISK_fSK_fLNS_15FloatRoundStyleE2EEESJ_S1M_JEEES12_NS13_INS14_ILi2ELi4ELi3EEES17_NSV_INS5_IJS18_S1L_EEENS5_IJS1L_SC_EEEEEEENS4_17SM75_U32x4_LDSM_NENS4_14SM90_TMA_STOREES1X_NS4_17SM90_U32x4_STSM_NENS4_9Copy_AtomIJS20_NS_6half_tEEEEvEEEvvEEEEvNT_6ParamsE:
        .type           _ZN7cutlass13device_kernelINS_4gemm6kernel13GemmUniversalIN4cute5tupleIJiiiiEEENS1_10collective13CollectiveMmaINS1_34MainloopSm90TmaGmmaWarpSpecializedILi4ENS5_IJNS4_1CILi2EEENSA_ILi1EEESC_EEENS1_35KernelTmaWarpSpecializedCooperativeEEENS5_IJNSA_ILi128EEENSA_ILi256EEENSA_ILi64EEEEEENS_10bfloat16_tENS5_IJlSC_lEEESK_SL_NS4_8TiledMMAINS4_8MMA_AtomIJNS4_4SM904GMMA28MMA_64x256x16_F32BF16BF16_SSILNSP_5MajorE0ELSR_0ELNSP_7ScaleInE1ELSS_1EEEEEENS4_6LayoutISD_NS5_IJSC_NSA_ILi0EEESW_EEEEENS5_IJNS4_10UnderscoreESZ_SZ_EEEEENS4_13SM90_TMA_LOADENS4_14ComposedLayoutINS4_7SwizzleILi3ELi4ELi3EEENS4_18smem_ptr_flag_bitsILi16EEENSV_INS5_IJNSA_ILi8EEESI_EEENS5_IJSI_SC_EEEEEEEvNS4_8identityENS4_23SM90_TMA_LOAD_MULTICASTES1C_vS1D_EENS_8epilogue10collective18CollectiveEpilogueINS1G_22Sm90TmaWarpSpecializedILi4ELi2ELi16ELb1ELb0EEEJSJ_NS5_IJSG_NSA_ILi32EEEEEESK_SL_SK_SL_NS1G_6fusion15FusionCallbacksIS1K_NS1N_17LinearCombinationISK_fSK_fLNS_15FloatRoundStyleE2EEESJ_S1M_JEEES12_NS13_INS14_ILi2ELi4ELi3EEES17_NSV_INS5_IJS18_S1L_EEENS5_IJS1L_SC_EEEEEEENS4_17SM75_U32x4_LDSM_NENS4_14SM90_TMA_STOREES1X_NS4_17SM90_U32x4_STSM_NENS4_9Copy_AtomIJS20_NS_6half_tEEEEvEEEvvEEEEvNT_6ParamsE,@function
        .size           _ZN7cutlass13device_kernelINS_4gemm6kernel13GemmUniversalIN4cute5tupleIJiiiiEEENS1_10collective13CollectiveMmaINS1_34MainloopSm90TmaGmmaWarpSpecializedILi4ENS5_IJNS4_1CILi2EEENSA_ILi1EEESC_EEENS1_35KernelTmaWarpSpecializedCooperativeEEENS5_IJNSA_ILi128EEENSA_ILi256EEENSA_ILi64EEEEEENS_10bfloat16_tENS5_IJlSC_lEEESK_SL_NS4_8TiledMMAINS4_8MMA_AtomIJNS4_4SM904GMMA28MMA_64x256x16_F32BF16BF16_SSILNSP_5MajorE0ELSR_0ELNSP_7ScaleInE1ELSS_1EEEEEENS4_6LayoutISD_NS5_IJSC_NSA_ILi0EEESW_EEEEENS5_IJNS4_10UnderscoreESZ_SZ_EEEEENS4_13SM90_TMA_LOADENS4_14ComposedLayoutINS4_7SwizzleILi3ELi4ELi3EEENS4_18smem_ptr_flag_bitsILi16EEENSV_INS5_IJNSA_ILi8EEESI_EEENS5_IJSI_SC_EEEEEEEvNS4_8identityENS4_23SM90_TMA_LOAD_MULTICASTES1C_vS1D_EENS_8epilogue10collective18CollectiveEpilogueINS1G_22Sm90TmaWarpSpecializedILi4ELi2ELi16ELb1ELb0EEEJSJ_NS5_IJSG_NSA_ILi32EEEEEESK_SL_SK_SL_NS1G_6fusion15FusionCallbacksIS1K_NS1N_17LinearCombinationISK_fSK_fLNS_15FloatRoundStyleE2EEESJ_S1M_JEEES12_NS13_INS14_ILi2ELi4ELi3EEES17_NSV_INS5_IJS18_S1L_EEENS5_IJS1L_SC_EEEEEEENS4_17SM75_U32x4_LDSM_NENS4_14SM90_TMA_STOREES1X_NS4_17SM90_U32x4_STSM_NENS4_9Copy_AtomIJS20_NS_6half_tEEEEvEEEvvEEEEvNT_6ParamsE,(.L_x_266 - _ZN7cutlass13device_kernelINS_4gemm6kernel13GemmUniversalIN4cute5tupleIJiiiiEEENS1_10collective13CollectiveMmaINS1_34MainloopSm90TmaGmmaWarpSpecializedILi4ENS5_IJNS4_1CILi2EEENSA_ILi1EEESC_EEENS1_35KernelTmaWarpSpecializedCooperativeEEENS5_IJNSA_ILi128EEENSA_ILi256EEENSA_ILi64EEEEEENS_10bfloat16_tENS5_IJlSC_lEEESK_SL_NS4_8TiledMMAINS4_8MMA_AtomIJNS4_4SM904GMMA28MMA_64x256x16_F32BF16BF16_SSILNSP_5MajorE0ELSR_0ELNSP_7ScaleInE1ELSS_1EEEEEENS4_6LayoutISD_NS5_IJSC_NSA_ILi0EEESW_EEEEENS5_IJNS4_10UnderscoreESZ_SZ_EEEEENS4_13SM90_TMA_LOADENS4_14ComposedLayoutINS4_7SwizzleILi3ELi4ELi3EEENS4_18smem_ptr_flag_bitsILi16EEENSV_INS5_IJNSA_ILi8EEESI_EEENS5_IJSI_SC_EEEEEEEvNS4_8identityENS4_23SM90_TMA_LOAD_MULTICASTES1C_vS1D_EENS_8epilogue10collective18CollectiveEpilogueINS1G_22Sm90TmaWarpSpecializedILi4ELi2ELi16ELb1ELb0EEEJSJ_NS5_IJSG_NSA_ILi32EEEEEESK_SL_SK_SL_NS1G_6fusion15FusionCallbacksIS1K_NS1N_17LinearCombinationISK_fSK_fLNS_15FloatRoundStyleE2EEESJ_S1M_JEEES12_NS13_INS14_ILi2ELi4ELi3EEES17_NSV_INS5_IJS18_S1L_EEENS5_IJS1L_SC_EEEEEEENS4_17SM75_U32x4_LDSM_NENS4_14SM90_TMA_STOREES1X_NS4_17SM90_U32x4_STSM_NENS4_9Copy_AtomIJS20_NS_6half_tEEEEvEEEvvEEEEvNT_6ParamsE)
        .other          _ZN7cutlass13device_kernelINS_4gemm6kernel13GemmUniversalIN4cute5tupleIJiiiiEEENS1_10collective13CollectiveMmaINS1_34MainloopSm90TmaGmmaWarpSpecializedILi4ENS5_IJNS4_1CILi2EEENSA_ILi1EEESC_EEENS1_35KernelTmaWarpSpecializedCooperativeEEENS5_IJNSA_ILi128EEENSA_ILi256EEENSA_ILi64EEEEEENS_10bfloat16_tENS5_IJlSC_lEEESK_SL_NS4_8TiledMMAINS4_8MMA_AtomIJNS4_4SM904GMMA28MMA_64x256x16_F32BF16BF16_SSILNSP_5MajorE0ELSR_0ELNSP_7ScaleInE1ELSS_1EEEEEENS4_6LayoutISD_NS5_IJSC_NSA_ILi0EEESW_EEEEENS5_IJNS4_10UnderscoreESZ_SZ_EEEEENS4_13SM90_TMA_LOADENS4_14ComposedLayoutINS4_7SwizzleILi3ELi4ELi3EEENS4_18smem_ptr_flag_bitsILi16EEENSV_INS5_IJNSA_ILi8EEESI_EEENS5_IJSI_SC_EEEEEEEvNS4_8identityENS4_23SM90_TMA_LOAD_MULTICASTES1C_vS1D_EENS_8epilogue10collective18CollectiveEpilogueINS1G_22Sm90TmaWarpSpecializedILi4ELi2ELi16ELb1ELb0EEEJSJ_NS5_IJSG_NSA_ILi32EEEEEESK_SL_SK_SL_NS1G_6fusion15FusionCallbacksIS1K_NS1N_17LinearCombinationISK_fSK_fLNS_15FloatRoundStyleE2EEESJ_S1M_JEEES12_NS13_INS14_ILi2ELi4ELi3EEES17_NSV_INS5_IJS18_S1L_EEENS5_IJS1L_SC_EEEEEEENS4_17SM75_U32x4_LDSM_NENS4_14SM90_TMA_STOREES1X_NS4_17SM90_U32x4_STSM_NENS4_9Copy_AtomIJS20_NS_6half_tEEEEvEEEvvEEEEvNT_6ParamsE,@"STO_CUDA_ENTRY STV_DEFAULT"
_ZN7cutlass13device_kernelINS_4gemm6kernel13GemmUniversalIN4cute5tupleIJiiiiEEENS1_10collective13CollectiveMmaINS1_34MainloopSm90TmaGmmaWarpSpecializedILi4ENS5_IJNS4_1CILi2EEENSA_ILi1EEESC_EEENS1_35KernelTmaWarpSpecializedCooperativeEEENS5_IJNSA_ILi128EEENSA_ILi256EEENSA_ILi64EEEEEENS_10bfloat16_tENS5_IJlSC_lEEESK_SL_NS4_8TiledMMAINS4_8MMA_AtomIJNS4_4SM904GMMA28MMA_64x256x16_F32BF16BF16_SSILNSP_5MajorE0ELSR_0ELNSP_7ScaleInE1ELSS_1EEEEEENS4_6LayoutISD_NS5_IJSC_NSA_ILi0EEESW_EEEEENS5_IJNS4_10UnderscoreESZ_SZ_EEEEENS4_13SM90_TMA_LOADENS4_14ComposedLayoutINS4_7SwizzleILi3ELi4ELi3EEENS4_18smem_ptr_flag_bitsILi16EEENSV_INS5_IJNSA_ILi8EEESI_EEENS5_IJSI_SC_EEEEEEEvNS4_8identityENS4_23SM90_TMA_LOAD_MULTICASTES1C_vS1D_EENS_8epilogue10collective18CollectiveEpilogueINS1G_22Sm90TmaWarpSpecializedILi4ELi2ELi16ELb1ELb0EEEJSJ_NS5_IJSG_NSA_ILi32EEEEEESK_SL_SK_SL_NS1G_6fusion15FusionCallbacksIS1K_NS1N_17LinearCombinationISK_fSK_fLNS_15FloatRoundStyleE2EEESJ_S1M_JEEES12_NS13_INS14_ILi2ELi4ELi3EEES17_NSV_INS5_IJS18_S1L_EEENS5_IJS1L_SC_EEEEEEENS4_17SM75_U32x4_LDSM_NENS4_14SM90_TMA_STOREES1X_NS4_17SM90_U32x4_STSM_NENS4_9Copy_AtomIJS20_NS_6half_tEEEEvEEEvvEEEEvNT_6ParamsE:
[----:B------:R-:W1:Y:S01]  /*0000*/  LDC R1, c[0x0][0x28] ;  /* 0x00000a00ff017b82 */ /* 0x000e620000000800 */
[----:B------:R-:W2:Y:S07]  /*0010*/  S2R R18, SR_TID.X ;  /* 0x0000000000127919 */ /* 0x000eae0000002100 */
[----:B------:R-:W3:Y:S01]  /*0020*/  LDC.64 R4, c[0x0][0x588] ;  /* 0x00016200ff047b82 */ /* 0x000ee20000000a00 */
[----:B------:R-:W-:Y:S01]  /*0030*/  ELECT P0, URZ, PT ;  /* 0x00000000003f782f */ /* 0x000fe20003800000 */
[----:B------:R-:W-:Y:S01]  /*0040*/  BSSY B0, `(.L_x_0) ;  /* 0x0000016000007945 */ /* 0x000fe20003800000 */
[----:B--2---:R-:W-:-:S02]  /*0050*/  SHF.R.U32.HI R2, RZ, 0x5, R18 ;  /* 0x00000005ff027819 */ /* 0x004fc40000011612 */
[----:B------:R-:W-:-:S03]  /*0060*/  SHF.R.U32.HI R6, RZ, 0x7, R18 ;  /* 0x00000007ff067819 */ /* 0x000fc60000011612 */
[----:B------:R-:W2:Y:S04]  /*0070*/  SHFL.IDX PT, R0, R2, RZ, 0x1f ;  /* 0x00001fff02007589 */ /* 0x000ea800000e0000 */
[----:B------:R4:W1:Y:S01]  /*0080*/  SHFL.IDX PT, R10, R6, RZ, 0x1f ;  /* 0x00001fff060a7589 */ /* 0x00086200000e0000 */
[----:B--2---:R-:W-:Y:S02]  /*0090*/  ISETP.NE.OR P0, PT, R0, RZ, !P0 ;  /* 0x000000ff0000720c */ /* 0x004fe40004705670 */
[----:B------:R-:W-:-:S11]  /*00a0*/  SHF.R.S32.HI R3, RZ, 0x1f, R0 ;  /* 0x0000001fff037819 */ /* 0x000fd60000011400 */
[----:B-1-34-:R-:W-:Y:S05]  /*00b0*/  @P0 BRA `(.L_x_1) ;  /* 0x0000000000380947 */ /* 0x01afea0003800000 */
[----:B------:R-:W-:Y:S02]  /*00c0*/  ULDC.64 UR4, c[0x0][0x198] ;  /* 0x0000660000047ab9 */ /* 0x000fe40000000a00 */
[----:B------:R-:W-:Y:S02]  /*00d0*/  UIADD3 UR6, UP0, UR4, 0xf0, URZ ;  /* 0x000000f004067890 */ /* 0x000fe4000ff1e03f */
[----:B------:R-:W-:Y:S02]  /*00e0*/  UIADD3 UR8, UP1, UR4, 0x1f0, URZ ;  /* 0x000001f004087890 */ /* 0x000fe4000ff3e03f */
[----:B------:R-:W-:Y:S02]  /*00f0*/  UIADD3 UR10, UP2, UR4, 0x3f0, URZ ;  /* 0x000003f0040a7890 */ /* 0x000fe4000ff5e03f */
[----:B------:R-:W-:Y:S02]  /*0100*/  UIADD3 UR4, UP3, UR4, 0x4f0, URZ ;  /* 0x000004f004047890 */ /* 0x000fe4000ff7e03f */
[----:B------:R-:W-:-:S02]  /*0110*/  UIADD3.X UR7, URZ, UR5, URZ, UP0, !UPT ;  /* 0x000000053f077290 */ /* 0x000fc400087fe43f */
[----:B------:R-:W-:Y:S02]  /*0120*/  UIADD3.X UR9, URZ, UR5, URZ, UP1, !UPT ;  /* 0x000000053f097290 */ /* 0x000fe40008ffe43f */
[----:B------:R-:W-:Y:S02]  /*0130*/  UIADD3.X UR11, URZ, UR5, URZ, UP2, !UPT ;  /* 0x000000053f0b7290 */ /* 0x000fe400097fe43f */
[----:B------:R-:W-:-:S03]  /*0140*/  UIADD3.X UR5, URZ, UR5, URZ, UP3, !UPT ;  /* 0x000000053f057290 */ /* 0x000fc60009ffe43f */
[----:B------:R1:W-:Y:S02]  /*0150*/  UTMACCTL.PF [UR6] ;  /* 0x00000000060079b9 */ /* 0x0003e40008040000 */
[----:B------:R1:W-:Y:S02]  /*0160*/  UTMACCTL.PF [UR8] ;  /* 0x00000000080079b9 */ /* 0x0003e40008040000 */
[----:B------:R1:W-:Y:S02]  /*0170*/  UTMACCTL.PF [UR10] ;  /* 0x000000000a0079b9 */ /* 0x0003e40008040000 */
[----:B------:R1:W-:Y:S02]  /*0180*/  UTMACCTL.PF [UR4] ;  /* 0x00000000040079b9 */ /* 0x0003e40008040000 */
[----:B-1----:R-:W-:Y:S01]  /*0190*/  NOP ;  /* 0x0000000000007918 */ /* 0x002fe20000000000 */
.L_x_1:
[----:B------:R-:W-:Y:S05]  /*01a0*/  BSYNC B0 ;  /* 0x0000000000007941 */ /* 0x000fea0003800000 */
.L_x_0:
[----:B------:R-:W-:Y:S01]  /*01b0*/  ULDC.64 UR4, c[0x0][0x590] ;  /* 0x0001640000047ab9 */ /* 0x000fe20000000a00 */
[----:B------:R-:W-:Y:S01]  /*01c0*/  LEA.HI R3, R3, R0, RZ, 0x2 ;  /* 0x0000000003037211 */ /* 0x000fe200078f10ff */
[----:B------:R-:W-:Y:S01]  /*01d0*/  ULDC.64 UR48, c[0x0][0x208] ;  /* 0x0000820000307ab9 */ /* 0x000fe20000000a00 */
[----:B------:R-:W-:Y:S01]  /*01e0*/  ISETP.NE.U32.AND P1, PT, RZ, UR4, PT ;  /* 0x00000004ff007c0c */ /* 0x000fe2000bf25070 */
[----:B------:R-:W-:Y:S01]  /*01f0*/  IMAD.MOV.U32 R6, RZ, RZ, R4 ;  /* 0x000000ffff067224 */ /* 0x000fe200078e0004 */
[----:B------:R-:W-:Y:S01]  /*0200*/  LOP3.LUT R3, R3, 0xfffffffc, RZ, 0xc0, !PT ;  /* 0xfffffffc03037812 */ /* 0x000fe200078ec0ff */
[----:B------:R-:W-:Y:S01]  /*0210*/  IMAD.MOV.U32 R7, RZ, RZ, R5 ;  /* 0x000000ffff077224 */ /* 0x000fe200078e0005 */
[----:B------:R-:W-:Y:S02]  /*0220*/  ISETP.NE.AND.EX P2, PT, RZ, UR5, PT, P1 ;  /* 0x00000005ff007c0c */ /* 0x000fe4000bf45310 */
[----:B------:R-:W-:Y:S01]  /*0230*/  PRMT R8, RZ, 0x7610, R8 ;  /* 0x00007610ff087816 */ /* 0x000fe20000000008 */
[----:B------:R-:W-:-:S10]  /*0240*/  IMAD.IADD R0, R0, 0x1, -R3 ;  /* 0x0000000100007824 */ /* 0x000fd400078e0a03 */
[----:B------:R-:W-:Y:S05]  /*0250*/  @P2 BRA `(.L_x_2) ;  /* 0x0000000000302947 */ /* 0x000fea0003800000 */
[----:B------:R-:W-:Y:S02]  /*0260*/  ULDC.64 UR6, c[0x0][0x588] ;  /* 0x0001620000067ab9 */ /* 0x000fe40000000a00 */
[----:B------:R-:W-:-:S04]  /*0270*/  ISETP.NE.U32.AND P0, PT, RZ, UR6, PT ;  /* 0x00000006ff007c0c */ /* 0x000fc8000bf05070 */
[----:B------:R-:W-:-:S13]  /*0280*/  ISETP.NE.AND.EX P0, PT, RZ, UR7, PT, P0 ;  /* 0x00000007ff007c0c */ /* 0x000fda000bf05300 */
[----:B------:R-:W-:Y:S05]  /*0290*/  @!P0 BRA `(.L_x_3) ;  /* 0x0000000000108947 */ /* 0x000fea0003800000 */
[----:B------:R-:W2:Y:S01]  /*02a0*/  LDG.E R3, desc[UR48][R6.64] ;  /* 0x0000003006037981 */ /* 0x000ea2000c1e1900 */
[----:B------:R-:W-:Y:S01]  /*02b0*/  IMAD.MOV.U32 R8, RZ, RZ, 0x1 ;  /* 0x00000001ff087424 */ /* 0x000fe200078e00ff */
[----:B--2---:R-:W-:Y:S01]  /*02c0*/  FSETP.NEU.AND P3, PT, R3, RZ, PT ;  /* 0x000000ff0300720b */ /* 0x004fe20003f6d000 */
[----:B------:R-:W-:-:S12]  /*02d0*/  BRA `(.L_x_2) ;  /* 0x0000000000107947 */ /* 0x000fd80003800000 */
.L_x_3:
[----:B------:R-:W-:Y:S01]  /*02e0*/  ULDC UR6, c[0x0][0x580] ;  /* 0x0001600000067ab9 */ /* 0x000fe20000000800 */
[----:B------:R-:W-:Y:S01]  /*02f0*/  IMAD.MOV.U32 R8, RZ, RZ, 0x1 ;  /* 0x00000001ff087424 */ /* 0x000fe200078e00ff */
[----:B------:R-:W-:Y:S02]  /*0300*/  FSETP.NEU.AND P3, PT, RZ, UR6, PT ;  /* 0x00000006ff007c0b */ /* 0x000fe4000bf6d000 */
[----:B------:R-:W-:-:S11]  /*0310*/  CS2R R6, SRZ ;  /* 0x0000000000067805 */ /* 0x000fd6000001ff00 */
.L_x_2:
[----:B------:R-:W-:Y:S01]  /*0320*/  ISETP.NE.U32.AND P0, PT, R6, RZ, PT ;  /* 0x000000ff0600720c */ /* 0x000fe20003f05070 */
[----:B------:R-:W-:Y:S01]  /*0330*/  IMAD.MOV.U32 R3, RZ, RZ, 0x1 ;  /* 0x00000001ff037424 */ /* 0x000fe200078e00ff */
[----:B------:R-:W-:Y:S02]  /*0340*/  ISETP.NE.AND.EX P1, PT, RZ, UR5, PT, P1 ;  /* 0x00000005ff007c0c */ /* 0x000fe4000bf25310 */
[----:B------:R-:W-:-:S13]  /*0350*/  ISETP.NE.AND.EX P0, PT, R7, RZ, PT, P0 ;  /* 0x000000ff0700720c */ /* 0x000fda0003f05300 */
[----:B------:R-:W-:Y:S05]  /*0360*/  @P0 BRA P1, `(.L_x_4) ;  /* 0x0000000000300947 */ /* 0x000fea0000800000 */
[----:B------:R-:W-:Y:S02]  /*0370*/  ISETP.NE.U32.AND P1, PT, RZ, UR4, PT ;  /* 0x00000004ff007c0c */ /* 0x000fe4000bf25070 */
[----:B------:R-:W-:Y:S02]  /*0380*/  ISETP.NE.U32.AND P0, PT, R6, RZ, PT ;  /* 0x000000ff0600720c */ /* 0x000fe40003f05070 */
[----:B------:R-:W-:Y:S02]  /*0390*/  ISETP.NE.AND.EX P1, PT, RZ, UR5, PT, P1 ;  /* 0x00000005ff007c0c */ /* 0x000fe4000bf25310 */
[----:B------:R-:W-:Y:S02]  /*03a0*/  PRMT R3, R8, 0x9910, RZ ;  /* 0x0000991008037816 */ /* 0x000fe400000000ff */
[----:B------:R-:W-:Y:S02]  /*03b0*/  ISETP.NE.AND.EX P0, PT, R7, RZ, PT, P0 ;  /* 0x000000ff0700720c */ /* 0x000fe40003f05300 */
[----:B------:R-:W-:-:S02]  /*03c0*/  ISETP.NE.AND P4, PT, R3, RZ, PT ;  /* 0x000000ff0300720c */ /* 0x000fc40003f85270 */
[----:B------:R-:W-:Y:S02]  /*03d0*/  SEL R6, RZ, 0xffffffff, P3 ;  /* 0xffffffffff067807 */ /* 0x000fe40001800000 */
[----:B------:R-:W-:-:S04]  /*03e0*/  SEL R3, RZ, 0xffffffff, P0 ;  /* 0xffffffffff037807 */ /* 0x000fc80000000000 */
[----:B------:R-:W-:-:S04]  /*03f0*/  @P1 SEL R6, R3, R6, !P4 ;  /* 0x0000000603061207 */ /* 0x000fc80006000000 */
[----:B------:R-:W-:-:S04]  /*0400*/  LOP3.LUT R6, R6, 0x1, RZ, 0xc0, !PT ;  /* 0x0000000106067812 */ /* 0x000fc800078ec0ff */
[----:B------:R-:W-:-:S04]  /*0410*/  ISETP.NE.U32.AND P0, PT, R6, 0x1, PT ;  /* 0x000000010600780c */ /* 0x000fc80003f05070 */
[----:B------:R-:W-:-:S09]  /*0420*/  SEL R3, RZ, 0x1, !P0 ;  /* 0x00000001ff037807 */ /* 0x000fd20004000000 */
.L_x_4:
[----:B------:R-:W1:Y:S02]  /*0430*/  SHFL.IDX PT, R7, R2, RZ, 0x1f ;  /* 0x00001fff02077589 */ /* 0x000e6400000e0000 */
[----:B-1----:R-:W-:-:S13]  /*0440*/  ISETP.NE.AND P0, PT, R7, RZ, PT ;  /* 0x000000ff0700720c */ /* 0x002fda0003f05270 */
[----:B------:R-:W-:Y:S05]  /*0450*/  @P0 BRA `(.L_x_5) ;  /* 0x0000000000580947 */ /* 0x000fea0003800000 */
[----:B------:R-:W1:Y:S01]  /*0460*/  S2UR UR8, SR_CgaCtaId ;  /* 0x00000000000879c3 */ /* 0x000e620000008800 */
[----:B------:R-:W-:Y:S01]  /*0470*/  UMOV UR4, 0x400 ;  /* 0x0000040000047882 */ /* 0x000fe20000000000 */
[----:B------:R-:W-:Y:S01]  /*0480*/  UMOV UR5, 0x1 ;  /* 0x0000000100057882 */ /* 0x000fe20000000000 */
[----:B------:R-:W-:Y:S01]  /*0490*/  UMOV UR6, 0x4 ;  /* 0x0000000400067882 */ /* 0x000fe20000000000 */
[----:B------:R-:W-:Y:S01]  /*04a0*/  ELECT P0, URZ, PT ;  /* 0x00000000003f782f */ /* 0x000fe20003800000 */
[----:B------:R-:W-:-:S04]  /*04b0*/  UIADD3 UR6, -UR6, 0x100000, URZ ;  /* 0x0010000006067890 */ /* 0x000fc8000fffe13f */
[----:B------:R-:W-:Y:S02]  /*04c0*/  USHF.L.U32 UR7, UR6, 0xb, URZ ;  /* 0x0000000b06077899 */ /* 0x000fe4000800063f */
[----:B------:R-:W-:Y:S02]  /*04d0*/  USHF.L.U32 UR6, UR6, 0x1, URZ ;  /* 0x0000000106067899 */ /* 0x000fe4000800063f */
[----:B-1----:R-:W-:Y:S02]  /*04e0*/  ULEA UR8, UR8, UR4, 0x18 ;  /* 0x0000000408087291 */ /* 0x002fe4000f8ec03f */
[----:B------:R-:W-:-:S04]  /*04f0*/  UIADD3 UR4, -UR5, 0x100000, URZ ;  /* 0x0010000005047890 */ /* 0x000fc8000fffe13f */
[----:B------:R-:W-:Y:S02]  /*0500*/  USHF.L.U32 UR5, UR4, 0xb, URZ ;  /* 0x0000000b04057899 */ /* 0x000fe4000800063f */
[----:B------:R-:W-:Y:S01]  /*0510*/  USHF.L.U32 UR4, UR4, 0x1, URZ ;  /* 0x0000000104047899 */ /* 0x000fe2000800063f */
[----:B------:R-:W1:Y:S11]  /*0520*/  FENCE.VIEW.ASYNC.S ;  /* 0x00000000000073c6 */ /* 0x000e760000000000 */
[----:B-1----:R1:W2:Y:S01]  /*0530*/  SYNCS.EXCH.64 URZ, [UR8], UR4 ;  /* 0x00000004083f75b2 */ /* 0x0022a20008000100 */
[----:B------:R1:W3:Y:S01]  /*0540*/  SYNCS.EXCH.64 URZ, [UR8+0x20], UR6 ;  /* 0x00002006083f75b2 */ /* 0x0002e20008000100 */
[----:B------:R1:W4:Y:S01]  /*0550*/  SYNCS.EXCH.64 URZ, [UR8+0x8], UR4 ;  /* 0x00000804083f75b2 */ /* 0x0003220008000100 */
[----:B------:R1:W1:Y:S01]  /*0560*/  SYNCS.EXCH.64 URZ, [UR8+0x28], UR6 ;  /* 0x00002806083f75b2 */ /* 0x0002620008000100 */
[----:B------:R1:W1:Y:S01]  /*0570*/  SYNCS.EXCH.64 URZ, [UR8+0x10], UR4 ;  /* 0x00001004083f75b2 */ /* 0x0002620008000100 */
[----:B------:R1:W1:Y:S01]  /*0580*/  SYNCS.EXCH.64 URZ, [UR8+0x30], UR6 ;  /* 0x00003006083f75b2 */ /* 0x0002620008000100 */
[----:B------:R1:W1:Y:S01]  /*0590*/  SYNCS.EXCH.64 URZ, [UR8+0x18], UR4 ;  /* 0x00001804083f75b2 */ /* 0x0002620008000100 */
[----:B------:R1:W1:Y:S01]  /*05a0*/  SYNCS.EXCH.64 URZ, [UR8+0x38], UR6 ;  /* 0x00003806083f75b2 */ /* 0x0002620008000100 */
[----:B------:R-:W-:Y:S01]  /*05b0*/  NOP ;  /* 0x0000000000007918 */ /* 0x000fe20000000000 */
.L_x_5:
[----:B------:R-:W5:Y:S01]  /*05c0*/  SHFL.IDX PT, R6, R2, RZ, 0x1f ;  /* 0x00001fff02067589 */ /* 0x000f6200000e0000 */
[----:B------:R-:W-:Y:S01]  /*05d0*/  NOP ;  /* 0x0000000000007918 */ /* 0x000fe20000000000 */
[----:B-----5:R-:W-:-:S13]  /*05e0*/  ISETP.NE.AND P0, PT, R6, RZ, PT ;  /* 0x000000ff0600720c */ /* 0x020fda0003f05270 */
[----:B------:R-:W-:Y:S05]  /*05f0*/  @P0 BRA `(.L_x_6) ;  /* 0x0000000000580947 */ /* 0x000fea0003800000 */
[----:B-1----:R-:W1:Y:S01]  /*0600*/  S2UR UR5, SR_CgaCtaId ;  /* 0x00000000000579c3 */ /* 0x002e620000008800 */
[----:B------:R-:W-:Y:S01]  /*0610*/  UMOV UR4, 0x400 ;  /* 0x0000040000047882 */ /* 0x000fe20000000000 */
[----:B------:R-:W-:Y:S01]  /*0620*/  UMOV UR6, 0x20 ;  /* 0x0000002000067882 */ /* 0x000fe20000000000 */
[----:B------:R-:W-:Y:S01]  /*0630*/  UMOV UR7, 0x100 ;  /* 0x0000010000077882 */ /* 0x000fe20000000000 */
[----:B------:R-:W-:Y:S01]  /*0640*/  ELECT P0, URZ, PT ;  /* 0x00000000003f782f */ /* 0x000fe20003800000 */
[----:B-1----:R-:W-:Y:S02]  /*0650*/  ULEA UR8, UR5, UR4, 0x18 ;  /* 0x0000000405087291 */ /* 0x002fe4000f8ec03f */
[----:B------:R-:W-:-:S04]  /*0660*/  UIADD3 UR4, -UR6, 0x100000, URZ ;  /* 0x0010000006047890 */ /* 0x000fc8000fffe13f */
[----:B------:R-:W-:Y:S02]  /*0670*/  USHF.L.U32 UR5, UR4, 0xb, URZ ;  /* 0x0000000b04057899 */ /* 0x000fe4000800063f */
[----:B------:R-:W-:Y:S02]  /*0680*/  USHF.L.U32 UR4, UR4, 0x1, URZ ;  /* 0x0000000104047899 */ /* 0x000fe4000800063f */
[----:B------:R-:W-:-:S04]  /*0690*/  UIADD3 UR6, -UR7, 0x100000, URZ ;  /* 0x0010000007067890 */ /* 0x000fc8000fffe13f */
[----:B------:R-:W-:Y:S02]  /*06a0*/  USHF.L.U32 UR7, UR6, 0xb, URZ ;  /* 0x0000000b06077899 */ /* 0x000fe4000800063f */
[----:B------:R-:W-:Y:S01]  /*06b0*/  USHF.L.U32 UR6, UR6, 0x1, URZ ;  /* 0x0000000106067899 */ /* 0x000fe2000800063f */
[----:B------:R-:W1:Y:S03]  /*06c0*/  FENCE.VIEW.ASYNC.S ;  /* 0x00000000000073c6 */ /* 0x000e660000000000 */
[----:B-1----:R1:W1:Y:S08]  /*06d0*/  SYNCS.EXCH.64 URZ, [UR8+0x40], UR4 ;  /* 0x00004004083f75b2 */ /* 0x0022700008000100 */
[----:B------:R1:W1:Y:S01]  /*06e0*/  SYNCS.EXCH.64 URZ, [UR8+0x60], UR6 ;  /* 0x00006006083f75b2 */ /* 0x0002620008000100 */
[----:B------:R1:W1:Y:S01]  /*06f0*/  SYNCS.EXCH.64 URZ, [UR8+0x48], UR4 ;  /* 0x00004804083f75b2 */ /* 0x0002620008000100 */
[----:B------:R1:W1:Y:S01]  /*0700*/  SYNCS.EXCH.64 URZ, [UR8+0x68], UR6 ;  /* 0x00006806083f75b2 */ /* 0x0002620008000100 */
[----:B------:R1:W1:Y:S01]  /*0710*/  SYNCS.EXCH.64 URZ, [UR8+0x50], UR4 ;  /* 0x00005004083f75b2 */ /* 0x0002620008000100 */
[----:B------:R1:W1:Y:S01]  /*0720*/  SYNCS.EXCH.64 URZ, [UR8+0x70], UR6 ;  /* 0x00007006083f75b2 */ /* 0x0002620008000100 */
[----:B------:R1:W1:Y:S01]  /*0730*/  SYNCS.EXCH.64 URZ, [UR8+0x58], UR4 ;  /* 0x00005804083f75b2 */ /* 0x0002620008000100 */
[----:B------:R1:W1:Y:S01]  /*0740*/  SYNCS.EXCH.64 URZ, [UR8+0x78], UR6 ;  /* 0x00007806083f75b2 */ /* 0x0002620008000100 */
[----:B------:R-:W-:Y:S01]  /*0750*/  NOP ;  /* 0x0000000000007918 */ /* 0x000fe20000000000 */
.L_x_6:
[----:B------:R-:W-:Y:S01]  /*0760*/  SHF.R.S32.HI R9, RZ, 0x1f, R18 ;  /* 0x0000001fff097819 */ /* 0x000fe20000011412 */
[----:B------:R-:W5:Y:S01]  /*0770*/  SHFL.IDX PT, R2, R2, RZ, 0x1f ;  /* 0x00001fff02027589 */ /* 0x000f6200000e0000 */
[----:B-1----:R-:W1:Y:S01]  /*0780*/  S2UR UR8, SR_CTAID.X ;  /* 0x00000000000879c3 */ /* 0x002e620000002500 */
[----:B------:R-:W-:Y:S02]  /*0790*/  ELECT P0, URZ, PT ;  /* 0x00000000003f782f */ /* 0x000fe40003800000 */
[----:B------:R-:W-:Y:S01]  /*07a0*/  LEA.HI R9, R9, R18, RZ, 0x7 ;  /* 0x0000001209097211 */ /* 0x000fe200078f38ff */
[----:B------:R-:W2:Y:S01]  /*07b0*/  S2R R6, SR_CTAID.Y ;  /* 0x0000000000067919 */ /* 0x000ea20000002600 */
[----:B------:R-:W-:Y:S01]  /*07c0*/  SHF.R.S32.HI R12, RZ, 0x1f, R7 ;  /* 0x0000001fff0c7819 */ /* 0x000fe20000011407 */
[----:B------:R-:W-:Y:S01]  /*07d0*/  ULDC UR4, c[0x0][0x150] ;  /* 0x0000540000047ab9 */ /* 0x000fe20000000800 */
[----:B------:R-:W-:Y:S01]  /*07e0*/  LOP3.LUT R9, R9, 0xffffff80, RZ, 0xc0, !PT ;  /* 0xffffff8009097812 */ /* 0x000fe200078ec0ff */
[----:B------:R-:W-:Y:S01]  /*07f0*/  IMAD.MOV.U32 R152, RZ, RZ, 0x1 ;  /* 0x00000001ff987424 */ /* 0x000fe200078e00ff */
[----:B------:R-:W-:Y:S01]  /*0800*/  LEA.HI R12, R12, R7, RZ, 0x2 ;  /* 0x000000070c0c7211 */ /* 0x000fe200078f10ff */
[----:B------:R-:W-:Y:S01]  /*0810*/  NOP ;  /* 0x0000000000007918 */ /* 0x000fe20000000000 */
[----:B------:R-:W-:Y:S01]  /*0820*/  ISETP.NE.AND P4, PT, R0, RZ, PT ;  /* 0x000000ff0000720c */ /* 0x000fe20003f85270 */
[----:B------:R-:W-:Y:S01]  /*0830*/  IMAD.IADD R11, R18, 0x1, -R9 ;  /* 0x00000001120b7824 */ /* 0x000fe200078e0a09 */
[----:B------:R-:W-:Y:S01]  /*0840*/  LOP3.LUT R12, R12, 0x3ffffffc, RZ, 0xc0, !PT ;  /* 0x3ffffffc0c0c7812 */ /* 0x000fe200078ec0ff */
[----:B------:R-:W-:Y:S01]  /*0850*/  UMOV UR38, 0x1 ;  /* 0x0000000100267882 */ /* 0x000fe20000000000 */
[----:B------:R-:W-:-:S02]  /*0860*/  ISETP.NE.AND P5, PT, R10, RZ, PT ;  /* 0x000000ff0a00720c */ /* 0x000fc40003fa5270 */
[----:B------:R-:W-:Y:S01]  /*0870*/  SHF.R.S32.HI R8, RZ, 0x1f, R11 ;  /* 0x0000001fff087819 */ /* 0x000fe2000001140b */
[----:B------:R-:W-:-:S03]  /*0880*/  IMAD.IADD R12, R7, 0x1, -R12 ;  /* 0x00000001070c7824 */ /* 0x000fc600078e0a0c */
[----:B------:R-:W-:Y:S02]  /*0890*/  LEA.HI R8, R8, R11, RZ, 0x3 ;  /* 0x0000000b08087211 */ /* 0x000fe400078f18ff */
[----:B-----5:R-:W-:Y:S02]  /*08a0*/  ISETP.NE.OR P0, PT, R2, RZ, !P0 ;  /* 0x000000ff0200720c */ /* 0x020fe40004705670 */
[----:B-1----:R-:W-:Y:S02]  /*08b0*/  I2FP.F32.U32 R13, UR8 ;  /* 0x00000008000d7c45 */ /* 0x002fe40008201000 */
[--C-:B------:R-:W-:Y:S02]  /*08c0*/  SHF.R.S32.HI R2, RZ, 0x3, R8.reuse ;  /* 0x00000003ff027819 */ /* 0x100fe40000011408 */
[----:B------:R-:W-:Y:S01]  /*08d0*/  SHF.R.S32.HI R9, RZ, 0x1f, R8 ;  /* 0x0000001fff097819 */ /* 0x000fe20000011408 */
[----:B------:R-:W-:Y:S01]  /*08e0*/  FMUL R13, R13, UR4 ;  /* 0x000000040d0d7c20 */ /* 0x000fe20008400000 */
[----:B------:R-:W1:Y:S01]  /*08f0*/  LDC R8, c[0x0][0x144] ;  /* 0x00005100ff087b82 */ /* 0x000e620000000800 */
[----:B------:R-:W-:Y:S01]  /*0900*/  ULDC UR4, c[0x0][0x154] ;  /* 0x0000550000047ab9 */ /* 0x000fe20000000800 */
[----:B------:R-:W-:-:S02]  /*0910*/  LEA.HI R9, R9, R2, RZ, 0x2 ;  /* 0x0000000209097211 */ /* 0x000fc400078f10ff */
[----:B--2---:R-:W-:Y:S01]  /*0920*/  I2FP.F32.U32 R14, R6 ;  /* 0x00000006000e7245 */ /* 0x004fe20000201000 */
[----:B------:R-:W2:Y:S01]  /*0930*/  F2I.U32.TRUNC.NTZ R13, R13 ;  /* 0x0000000d000d7305 */ /* 0x000ea2000020f000 */
[----:B------:R-:W-:Y:S01]  /*0940*/  LOP3.LUT R9, R9, 0xfffffffc, RZ, 0xc0, !PT ;  /* 0xfffffffc09097812 */ /* 0x000fe200078ec0ff */
[----:B------:R-:W-:Y:S01]  /*0950*/  VOTEU.ALL UP0, P0 ;  /* 0x00000000003f7886 */ /* 0x000fe20000000000 */
[----:B------:R-:W-:Y:S01]  /*0960*/  VOTEU.ALL UP1, P0 ;  /* 0x00000000003f7886 */ /* 0x000fe20000020000 */
[----:B------:R-:W-:Y:S01]  /*0970*/  FMUL R14, R14, UR4 ;  /* 0x000000040e0e7c20 */ /* 0x000fe20008400000 */
[----:B------:R-:W-:Y:S01]  /*0980*/  UMOV UR4, 0x20 ;  /* 0x0000002000047882 */ /* 0x000fe20000000000 */
[----:B------:R-:W-:Y:S01]  /*0990*/  IMAD.IADD R9, R2, 0x1, -R9 ;  /* 0x0000000102097824 */ /* 0x000fe200078e0a09 */
[----:B------:R-:W5:Y:S01]  /*09a0*/  @!UP0 S2UR UR7, SR_CgaCtaId ;  /* 0x00000000000789c3 */ /* 0x000f620000008800 */
[----:B------:R-:W-:Y:S01]  /*09b0*/  @!UP0 UMOV UR6, 0x400 ;  /* 0x0000040000068882 */ /* 0x000fe20000000000 */
[----:B------:R-:W-:-:S04]  /*09c0*/  @!UP0 UIADD3 UR4, -UR4, 0x100000, URZ ;  /* 0x0010000004048890 */ /* 0x000fc8000fffe13f */
[----:B------:R-:W-:Y:S02]  /*09d0*/  @!UP0 USHF.L.U32 UR5, UR4, 0xb, URZ ;  /* 0x0000000b04058899 */ /* 0x000fe4000800063f */
[----:B------:R-:W-:Y:S01]  /*09e0*/  @!UP0 USHF.L.U32 UR4, UR4, 0x1, URZ ;  /* 0x0000000104048899 */ /* 0x000fe2000800063f */
[----:B------:R-:W-:Y:S01]  /*09f0*/  IMAD R12, R12, 0x4, R9 ;  /* 0x000000040c0c7824 */ /* 0x000fe200078e0209 */
[----:B------:R-:W3:Y:S04]  /*0a00*/  F2I.U32.TRUNC.NTZ R14, R14 ;  /* 0x0000000e000e7305 */ /* 0x000ee8000020f000 */
[C---:B------:R-:W-:Y:S01]  /*0a10*/  LEA.HI R2, R12.reuse, R12, RZ, 0x1 ;  /* 0x0000000c0c027211 */ /* 0x040fe200078f08ff */
[----:B--2---:R-:W-:Y:S01]  /*0a20*/  IMAD.MOV R15, RZ, RZ, -R13 ;  /* 0x000000ffff0f7224 */ /* 0x004fe200078e0a0d */
[----:B------:R-:W2:Y:S01]  /*0a30*/  LDC R9, c[0x0][0x148] ;  /* 0x00005200ff097b82 */ /* 0x000ea20000000800 */
[----:B------:R-:W-:-:S02]  /*0a40*/  SHF.L.U32 R153, R12, 0x2, RZ ;  /* 0x000000020c997819 */ /* 0x000fc400000006ff */
[----:B------:R-:W-:Y:S01]  /*0a50*/  LOP3.LUT R13, R2, 0xfffffffe, RZ, 0xc0, !PT ;  /* 0xfffffffe020d7812 */ /* 0x000fe200078ec0ff */
[----:B-1----:R-:W-:Y:S01]  /*0a60*/  IMAD R8, R8, R15, UR8 ;  /* 0x0000000808087e24 */ /* 0x002fe2000f8e020f */
[----:B------:R-:W-:-:S03]  /*0a70*/  LOP3.LUT R153, R12, 0xc, R153, 0x78, !PT ;  /* 0x0000000c0c997812 */ /* 0x000fc600078e7899 */
[----:B------:R-:W-:Y:S01]  /*0a80*/  IMAD.IADD R13, R12, 0x1, -R13 ;  /* 0x000000010c0d7824 */ /* 0x000fe200078e0a0d */
[----:B------:R-:W1:Y:S01]  /*0a90*/  LDC R15, c[0x0][0x140] ;  /* 0x00005000ff0f7b82 */ /* 0x000e620000000800 */
[----:B---3--:R-:W-:Y:S02]  /*0aa0*/  IMAD.MOV R24, RZ, RZ, -R14 ;  /* 0x000000ffff187224 */ /* 0x008fe400078e0a0e */
[----:B------:R-:W-:Y:S01]  /*0ab0*/  VIADD R12, R10, 0xffffffff ;  /* 0xffffffff0a0c7836 */ /* 0x000fe20000000000 */
[----:B------:R-:W-:Y:S01]  /*0ac0*/  ISETP.NE.AND P1, PT, R13, R8, PT ;  /* 0x000000080d00720c */ /* 0x000fe20003f25270 */
[----:B-----5:R-:W-:Y:S01]  /*0ad0*/  @!UP0 ULEA UR6, UR7, UR6, 0x18 ;  /* 0x0000000607068291 */ /* 0x020fe2000f8ec03f */
[----:B------:R-:W-:Y:S01]  /*0ae0*/  VOTEU.ALL UP0, P0 ;  /* 0x00000000003f7886 */ /* 0x000fe20000000000 */
[----:B------:R-:W-:-:S04]  /*0af0*/  LOP3.LUT P0, RZ, R11, 0x7, RZ, 0xc0, !PT ;  /* 0x000000070bff7812 */ /* 0x000fc8000780c0ff */
[----:B------:R-:W-:Y:S01]  /*0b00*/  ISETP.LT.U32.AND P0, PT, R153, 0x2, !P0 ;  /* 0x000000029900780c */ /* 0x000fe20004701070 */
[----:B--2---:R-:W-:-:S03]  /*0b10*/  IMAD R13, R9, R24, R6 ;  /* 0x00000018090d7224 */ /* 0x004fc600078e0206 */
[----:B------:R-:W-:Y:S01]  /*0b20*/  SEL R11, RZ, 0x1, !P0 ;  /* 0x00000001ff0b7807 */ /* 0x000fe20004000000 */
[----:B------:R-:W2:Y:S02]  /*0b30*/  FENCE.VIEW.ASYNC.S ;  /* 0x00000000000073c6 */ /* 0x000ea40000000000 */
[----:B--2---:R2:W3:Y:S01]  /*0b40*/  @!UP0 SYNCS.EXCH.64 URZ, [UR6+0x80], UR4 ;  /* 0x00008004063f85b2 */ /* 0x0044e20008000100 */
[----:B------:R-:W-:Y:S02]  /*0b50*/  @P1 LEA.HI R2, R153, R153, RZ, 0x1 ;  /* 0x0000009999021211 */ /* 0x000fe400078f08ff */
[----:B------:R-:W-:Y:S02]  /*0b60*/  ISETP.GE.U32.AND P0, PT, R12, 0x2, PT ;  /* 0x000000020c00780c */ /* 0x000fe40003f06070 */
[----:B------:R-:W-:Y:S02]  /*0b70*/  @P1 SHF.R.S32.HI R2, RZ, 0x1, R2 ;  /* 0x00000001ff021819 */ /* 0x000fe40000011402 */
[----:B-1----:R-:W-:-:S02]  /*0b80*/  ISETP.EQ.U32.AND P3, PT, R15, 0x1, PT ;  /* 0x000000010f00780c */ /* 0x002fc40003f62070 */
[----:B------:R-:W-:-:S04]  /*0b90*/  @P1 ISETP.NE.AND P6, PT, R2, R13, PT ;  /* 0x0000000d0200120c */ /* 0x000fc80003fc5270 */
[----:B------:R-:W-:Y:S02]  /*0ba0*/  @P1 SEL R152, RZ, 0x1, P6 ;  /* 0x00000001ff981807 */ /* 0x000fe40003000000 */
[C---:B------:R-:W-:Y:S01]  /*0bb0*/  ISETP.EQ.OR P1, PT, R0.reuse, 0x3, !P4 ;  /* 0x000000030000780c */ /* 0x040fe20006722670 */
[----:B------:R2:W1:Y:S01]  /*0bc0*/  @!UP1 SYNCS.EXCH.64 URZ, [UR6+0x88], UR4 ;  /* 0x00008804063f95b2 */ /* 0x0004620008000100 */
[----:B------:R-:W-:Y:S01]  /*0bd0*/  ISETP.EQ.AND P6, PT, R0, 0x2, !P5 ;  /* 0x000000020000780c */ /* 0x000fe20006fc2270 */
[----:B------:R-:W-:Y:S01]  /*0be0*/  NOP ;  /* 0x0000000000007918 */ /* 0x000fe20000000000 */
[----:B------:R-:W-:Y:S02]  /*0bf0*/  ISETP.EQ.AND P1, PT, R10, RZ, P1 ;  /* 0x000000ff0a00720c */ /* 0x000fe40000f22270 */
[----:B------:R-:W-:Y:S02]  /*0c00*/  SEL R19, RZ, 0x1, !P6 ;  /* 0x00000001ff137807 */ /* 0x000fe40007000000 */
[----:B------:R-:W-:-:S02]  /*0c10*/  SEL R22, RZ, 0x1, !P1 ;  /* 0x00000001ff167807 */ /* 0x000fc40004800000 */
[----:B------:R-:W-:Y:S02]  /*0c20*/  LOP3.LUT R152, R152, R11, RZ, 0xc0, !PT ;  /* 0x0000000b98987212 */ /* 0x000fe400078ec0ff */
[----:B------:R-:W-:Y:S02]  /*0c30*/  SEL R19, R19, 0x2, P0 ;  /* 0x0000000213137807 */ /* 0x000fe40000000000 */
[----:B------:R-:W-:Y:S01]  /*0c40*/  SEL R22, R22, 0x2, P0 ;  /* 0x0000000216167807 */ /* 0x000fe20000000000 */
[----:B--23--:R-:W-:Y:S06]  /*0c50*/  @!P3 BRA `(.L_x_7) ;  /* 0x000000000008b947 */ /* 0x00cfec0003800000 */
[----:B-1--4-:R-:W-:Y:S01]  /*0c60*/  UCGABAR_ARV ;  /* 0x00000000000079c7 */ /* 0x012fe20008000000 */
[----:B------:R-:W-:Y:S05]  /*0c70*/  BRA `(.L_x_8) ;  /* 0x0000000000047947 */ /* 0x000fea0003800000 */
.L_x_7:
[----:B-1--4-:R-:W-:Y:S01]  /*0c80*/  NOP ;  /* 0x0000000000007918 */ /* 0x012fe20000000000 */
.L_x_8:
[----:B------:R-:W1:Y:S01]  /*0c90*/  LDC R2, c[0x0][0x904] ;  /* 0x00024100ff027b82 */ /* 0x000e620000000800 */
[----:B------:R-:W-:Y:S02]  /*0ca0*/  IMAD.U32 R10, RZ, RZ, UR8 ;  /* 0x00000008ff0a7e24 */ /* 0x000fe4000f8e00ff */
[----:B------:R-:W-:Y:S01]  /*0cb0*/  IMAD.MOV.U32 R11, RZ, RZ, RZ ;  /* 0x000000ffff0b7224 */ /* 0x000fe200078e00ff */
[----:B-1----:R-:W-:-:S04]  /*0cc0*/  ISETP.NE.AND P1, PT, R2, 0x1, PT ;  /* 0x000000010200780c */ /* 0x002fc80003f25270 */
[----:B------:R-:W-:-:S09]  /*0cd0*/  P2R R7, PR, RZ, 0x2 ;  /* 0x00000002ff077803 */ /* 0x000fd20000000000 */
[----:B------:R-:W1:Y:S01]  /*0ce0*/  @P1 LDC R17, c[0x0][0x10] ;  /* 0x00000400ff111b82 */ /* 0x000e620000000800 */
[----:B------:R-:W-:Y:S02]  /*0cf0*/  @P1 IMAD.MOV.U32 R7, RZ, RZ, RZ ;  /* 0x000000ffff071224 */ /* 0x000fe400078e00ff */
[----:B------:R-:W-:-:S05]  /*0d00*/  @P1 IMAD.MOV.U32 R15, RZ, RZ, RZ ;  /* 0x000000ffff0f1224 */ /* 0x000fca00078e00ff */
[----:B------:R-:W2:Y:S01]  /*0d10*/  @!P1 LDC R13, c[0x0][0xc] ;  /* 0x00000300ff0d9b82 */ /* 0x000ea20000000800 */
[----:B------:R-:W-:Y:S01]  /*0d20*/  ULDC UR4, c[0x0][0xc] ;  /* 0x0000030000047ab9 */ /* 0x000fe20000000800 */
[----:B------:R-:W-:Y:S01]  /*0d30*/  ULDC UR5, c[0x0][0x10] ;  /* 0x0000040000057ab9 */ /* 0x000fe20000000800 */
[----:B------:R-:W-:Y:S01]  /*0d40*/  ULDC UR6, c[0x0][0x14] ;  /* 0x0000050000067ab9 */ /* 0x000fe20000000800 */
[----:B------:R-:W-:-:S04]  /*0d50*/  UIMAD.WIDE.U32 UR4, UR4, UR5, URZ ;  /* 0x00000005040472a5 */ /* 0x000fc8000f8e003f */
[----:B------:R-:W-:Y:S02]  /*0d60*/  UIMAD.WIDE.U32 UR46, UR4, UR6, URZ ;  /* 0x00000006042e72a5 */ /* 0x000fe4000f8e003f */
[----:B------:R-:W-:-:S04]  /*0d70*/  UIMAD UR39, UR5, UR6, URZ ;  /* 0x00000006052772a4 */ /* 0x000fc8000f8e023f */
[----:B------:R-:W-:Y:S01]  /*0d80*/  UIADD3 UR39, UR47, UR39, URZ ;  /* 0x000000272f277290 */ /* 0x000fe2000fffe03f */
[----:B-1----:R-:W-:-:S04]  /*0d90*/  @P1 IMAD.WIDE.U32 R16, R17, UR8, R6 ;  /* 0x0000000811101c25 */ /* 0x002fc8000f8e0006 */
[----:B------:R-:W-:Y:S02]  /*0da0*/  @P1 IMAD.IADD R17, R17, 0x1, R15 ;  /* 0x0000000111111824 */ /* 0x000fe400078e020f */
[----:B--2---:R-:W-:-:S04]  /*0db0*/  @!P1 IMAD.WIDE.U32 R10, R6, R13, R10 ;  /* 0x0000000d060a9225 */ /* 0x004fc800078e000a */
[----:B------:R-:W-:Y:S02]  /*0dc0*/  @!P1 IMAD.MOV.U32 R16, RZ, RZ, R10 ;  /* 0x000000ffff109224 */ /* 0x000fe400078e000a */
[----:B------:R-:W-:Y:S01]  /*0dd0*/  @!P1 IMAD.MOV.U32 R17, RZ, RZ, R11 ;  /* 0x000000ffff119224 */ /* 0x000fe200078e000b */
[----:B------:R-:W-:Y:S06]  /*0de0*/  @!P3 BRA `(.L_x_9) ;  /* 0x00000000000cb947 */ /* 0x000fec0003800000 */
[----:B------:R-:W-:Y:S01]  /*0df0*/  UCGABAR_WAIT ;  /* 0x0000000000007dc7 */ /* 0x000fe20008000000 */
[----:B------:R-:W-:Y:S01]  /*0e00*/  CCTL.IVALL ;  /* 0x00000000ff00798f */ /* 0x000fe20002000000 */
[----:B------:R-:W-:Y:S05]  /*0e10*/  BRA `(.L_x_10) ;  /* 0x0000000000047947 */ /* 0x000fea0003800000 */
.L_x_9:
[----:B------:R-:W-:Y:S06]  /*0e20*/  BAR.SYNC.DEFER_BLOCKING 0x0 ;  /* 0x0000000000007b1d */ /* 0x000fec0000010000 */
.L_x_10:
[----:B------:R-:W1:Y:S01]  /*0e30*/  S2UR UR37, SR_CgaCtaId ;  /* 0x00000000002579c3 */ /* 0x000e620000008800 */
[----:B------:R-:W-:Y:S04]  /*0e40*/  BSSY B6, `(.L_x_11) ;  /* 0x00008c9000067945 */ /* 0x000fe80003800000 */
[----:B------:R-:W-:Y:S05]  /*0e50*/  @!P5 BRA `(.L_x_12) ;  /* 0x0000005c00ccd947 */ /* 0x000fea0003800000 */
[----:B------:R-:W-:-:S13]  /*0e60*/  ISETP.GT.U32.AND P0, PT, R12, 0x1, PT ;  /* 0x000000010c00780c */ /* 0x000fda0003f04070 */
[----:B------:R-:W-:Y:S05]  /*0e70*/  @P0 BRA `(.L_x_13) ;  /* 0x0000008c00140947 */ /* 0x000fea0003800000 */
[----:B------:R-:W-:Y:S01]  /*0e80*/  ULDC.64 UR4, c[0x0][0x8f8] ;  /* 0x00023e0000047ab9 */ /* 0x000fe20000000a00 */
[----:B------:R-:W-:Y:S01]  /*0e90*/  UMOV UR43, 0xffffffff ;  /* 0xffffffff002b7882 */ /* 0x000fe20000000000 */
[----:B------:R-:W-:Y:S01]  /*0ea0*/  ISETP.GE.U32.AND P0, PT, R16, UR4, PT ;  /* 0x0000000410007c0c */ /* 0x000fe2000bf06070 */
[----:B------:R-:W-:Y:S01]  /*0eb0*/  IMAD.MOV.U32 R23, RZ, RZ, -0x1 ;  /* 0xffffffffff177424 */ /* 0x000fe200078e00ff */
[----:B------:R-:W-:Y:S02]  /*0ec0*/  PRMT R154, RZ, 0x7610, R154 ;  /* 0x00007610ff9a7816 */ /* 0x000fe4000000009a */
[----:B------:R-:W-:Y:S02]  /*0ed0*/  ISETP.GE.U32.AND.EX P0, PT, R17, UR5, PT, P0 ;  /* 0x0000000511007c0c */ /* 0x000fe4000bf06100 */
[----:B------:R-:W-:Y:S02]  /*0ee0*/  MOV R158, 0xffffffff ;  /* 0xffffffff009e7802 */ /* 0x000fe40000000f00 */
[----:B------:R-:W-:-:S09]  /*0ef0*/  PRMT R0, RZ, 0x7610, R0 ;  /* 0x00007610ff007816 */ /* 0x000fd20000000000 */
[----:B------:R-:W-:Y:S05]  /*0f00*/  @P0 BRA `(.L_x_14) ;  /* 0x0000000400240947 */ /* 0x000fea0003800000 */
[----:B------:R-:W2:Y:S01]  /*0f10*/  LDC.64 R20, c[0x0][0x8d0] ;  /* 0x00023400ff147b82 */ /* 0x000ea20000000a00 */
[----:B------:R-:W-:Y:S02]  /*0f20*/  IMAD.MOV.U32 R4, RZ, RZ, R16 ;  /* 0x000000ffff047224 */ /* 0x000fe400078e0010 */
[----:B------:R-:W-:-:S05]  /*0f30*/  IMAD.MOV.U32 R5, RZ, RZ, R17 ;  /* 0x000000ffff057224 */ /* 0x000fca00078e0011 */
[----:B------:R-:W3:Y:S08]  /*0f40*/  LDC R0, c[0x0][0x8d8] ;  /* 0x00023600ff007b82 */ /* 0x000ef00000000800 */
[----:B------:R-:W4:Y:S01]  /*0f50*/  LDC.64 R26, c[0x0][0x8c8] ;  /* 0x00023200ff1a7b82 */ /* 0x000f220000000a00 */
[----:B--2---:R-:W-:-:S04]  /*0f60*/  ISETP.NE.U32.AND P0, PT, R20, RZ, PT ;  /* 0x000000ff1400720c */ /* 0x004fc80003f05070 */
[----:B------:R-:W-:-:S13]  /*0f70*/  ISETP.NE.AND.EX P0, PT, R21, RZ, PT, P0 ;  /* 0x000000ff1500720c */ /* 0x000fda0003f05300 */
[----:B---34-:R-:W-:Y:S05]  /*0f80*/  @!P0 BRA `(.L_x_15) ;  /* 0x0000000000288947 */ /* 0x018fea0003800000 */
[----:B------:R-:W2:Y:S02]  /*0f90*/  LDC R3, c[0x0][0x8dc] ;  /* 0x00023700ff037b82 */ /* 0x000ea40000000800 */
[----:B--2---:R-:W-:-:S05]  /*0fa0*/  IADD3 R3, P0, R16, R3, RZ ;  /* 0x0000000310037210 */ /* 0x004fca0007f1e0ff */
[----:B------:R-:W-:-:S04]  /*0fb0*/  IMAD.X R15, RZ, RZ, R17, P0 ;  /* 0x000000ffff0f7224 */ /* 0x000fc800000e0611 */
[----:B------:R-:W-:-:S04]  /*0fc0*/  IMAD.WIDE.U32 R4, R15, R20, RZ ;  /* 0x000000140f047225 */ /* 0x000fc800078e00ff */
[----:B------:R-:W-:-:S04]  /*0fd0*/  IMAD.WIDE.U32 R10, P0, R3, R21, R4 ;  /* 0x00000015030a7225 */ /* 0x000fc80007800004 */
[----:B------:R-:W-:-:S04]  /*0fe0*/  IMAD.WIDE.U32 R4, R3, R20, RZ ;  /* 0x0000001403047225 */ /* 0x000fc800078e00ff */
[----:B------:R-:W-:Y:S01]  /*0ff0*/  IMAD.X R13, RZ, RZ, RZ, P0 ;  /* 0x000000ffff0d7224 */ /* 0x000fe200000e06ff */
[----:B------:R-:W-:Y:S01]  /*1000*/  IADD3 RZ, P0, R5, R10, RZ ;  /* 0x0000000a05ff7210 */ /* 0x000fe20007f1e0ff */
[----:B------:R-:W-:-:S04]  /*1010*/  IMAD.MOV.U32 R12, RZ, RZ, R11 ;  /* 0x000000ffff0c7224 */ /* 0x000fc800078e000b */
[----:B------:R-:W-:-:S08]  /*1020*/  IMAD.WIDE.U32.X R4, R15, R21, R12, P0 ;  /* 0x000000150f047225 */ /* 0x000fd000000e040c */
.L_x_15:
[----:B------:R-:W2:Y:S01]  /*1030*/  LDC.64 R14, c[0x0][0x8e8] ;  /* 0x00023a00ff0e7b82 */ /* 0x000ea20000000a00 */
[-CC-:B------:R-:W-:Y:S01]  /*1040*/  SHF.R.U64 R28, R4, R0.reuse, R5.reuse ;  /* 0x00000000041c7219 */ /* 0x180fe20000001205 */
[----:B------:R-:W-:Y:S01]  /*1050*/  ULDC UR4, c[0x0][0x900] ;  /* 0x0002400000047ab9 */ /* 0x000fe20000000800 */
[----:B------:R-:W-:Y:S02]  /*1060*/  SHF.R.U32.HI R0, RZ, R0, R5 ;  /* 0x00000000ff007219 */ /* 0x000fe40000011605 */
[----:B------:R-:W-:-:S03]  /*1070*/  IADD3 R3, P0, RZ, -R28, RZ ;  /* 0x8000001cff037210 */ /* 0x000fc60007f1e0ff */
[----:B------:R-:W3:Y:S02]  /*1080*/  LDC R10, c[0x0][0x8c0] ;  /* 0x00023000ff0a7b82 */ /* 0x000ee40000000800 */
[----:B------:R-:W-:-:S04]  /*1090*/  IMAD.X R5, RZ, RZ, ~R0, P0 ;  /* 0x000000ffff057224 */ /* 0x000fc800000e0e00 */
[-C--:B------:R-:W-:Y:S02]  /*10a0*/  IMAD R0, R5, R26.reuse, RZ ;  /* 0x0000001a05007224 */ /* 0x080fe400078e02ff */
[----:B------:R-:W4:Y:S01]  /*10b0*/  LDC R7, c[0x0][0x8b0] ;  /* 0x00022c00ff077b82 */ /* 0x000f220000000800 */
[----:B------:R-:W-:-:S04]  /*10c0*/  IMAD.WIDE.U32 R4, R3, R26, R16 ;  /* 0x0000001a03047225 */ /* 0x000fc800078e0010 */
[----:B------:R-:W-:Y:S02]  /*10d0*/  IMAD R3, R3, R27, R0 ;  /* 0x0000001b03037224 */ /* 0x000fe400078e0200 */
[----:B------:R-:W-:Y:S01]  /*10e0*/  IMAD R27, R9, R24, R6 ;  /* 0x00000018091b7224 */ /* 0x000fe200078e0206 */
[----:B------:R-:W1:Y:S01]  /*10f0*/  LDC R23, c[0x0][0x8a8] ;  /* 0x00022a00ff177b82 */ /* 0x000e620000000800 */
[----:B------:R-:W-:Y:S01]  /*1100*/  IMAD.IADD R3, R5, 0x1, R3 ;  /* 0x0000000105037824 */ /* 0x000fe200078e0203 */
[----:B--2---:R-:W-:-:S04]  /*1110*/  ISETP.NE.U32.AND P0, PT, R14, RZ, PT ;  /* 0x000000ff0e00720c */ /* 0x004fc80003f05070 */
[----:B------:R-:W-:Y:S02]  /*1120*/  ISETP.NE.AND.EX P0, PT, R15, RZ, PT, P0 ;  /* 0x000000ff0f00720c */ /* 0x000fe40003f05300 */
[----:B------:R-:W2:Y:S01]  /*1130*/  LDC R12, c[0x0][0x8f0] ;  /* 0x00023c00ff0c7b82 */ /* 0x000ea20000000800 */
[-CC-:B---3--:R-:W-:Y:S02]  /*1140*/  SHF.R.U64 R13, R4, R10.reuse, R3.reuse ;  /* 0x0000000a040d7219 */ /* 0x188fe40000001203 */
[----:B------:R-:W-:-:S05]  /*1150*/  SHF.R.U32.HI R0, RZ, R10, R3 ;  /* 0x0000000aff007219 */ /* 0x000fca0000011603 */
[----:B------:R-:W3:Y:S01]  /*1160*/  LDC R20, c[0x0][0x8e0] ;  /* 0x00023800ff147b82 */ /* 0x000ee20000000800 */
[-CC-:B----4-:R-:W-:Y:S02]  /*1170*/  SHF.R.U64 R25, R13, R7.reuse, R0.reuse ;  /* 0x000000070d197219 */ /* 0x190fe40000001200 */
[----:B------:R-:W-:Y:S01]  /*1180*/  SHF.R.U32.HI R3, RZ, R7, R0 ;  /* 0x00000007ff037219 */ /* 0x000fe20000011600 */
[----:B------:R-:W-:-:S03]  /*1190*/  IMAD.MOV.U32 R0, RZ, RZ, -0x1 ;  /* 0xffffffffff007424 */ /* 0x000fc600078e00ff */
[--C-:B------:R-:W-:Y:S01]  /*11a0*/  SHF.R.U64 R26, R25, UR4, R3.reuse ;  /* 0x00000004191a7c19 */ /* 0x100fe20008001203 */
[----:B------:R-:W4:Y:S01]  /*11b0*/  LDC R21, c[0x0][0x8b8] ;  /* 0x00022e00ff157b82 */ /* 0x000f220000000800 */
[----:B------:R-:W-:Y:S02]  /*11c0*/  SHF.L.U32 R0, R0, UR4, RZ ;  /* 0x0000000400007c19 */ /* 0x000fe400080006ff */
[----:B------:R-:W-:Y:S01]  /*11d0*/  SHF.R.U32.HI R5, RZ, UR4, R3 ;  /* 0x00000004ff057c19 */ /* 0x000fe20008011603 */
[----:B------:R-:W-:Y:S01]  /*11e0*/  IMAD.MOV.U32 R4, RZ, RZ, R26 ;  /* 0x000000ffff047224 */ /* 0x000fe200078e001a */
[----:B------:R-:W-:Y:S01]  /*11f0*/  LOP3.LUT R0, RZ, R0, RZ, 0x33, !PT ;  /* 0x00000000ff007212 */ /* 0x000fe200078e33ff */
[----:B-1----:R-:W-:Y:S06]  /*1200*/  @!P0 BRA `(.L_x_16) ;  /* 0x0000000000288947 */ /* 0x002fec0003800000 */
[----:B------:R-:W1:Y:S02]  /*1210*/  LDC R3, c[0x0][0x8f4] ;  /* 0x00023d00ff037b82 */ /* 0x000e640000000800 */
[----:B-1----:R-:W-:-:S05]  /*1220*/  IADD3 R3, P0, R26, R3, RZ ;  /* 0x000000031a037210 */ /* 0x002fca0007f1e0ff */
[----:B------:R-:W-:-:S04]  /*1230*/  IMAD.X R9, RZ, RZ, R5, P0 ;  /* 0x000000ffff097224 */ /* 0x000fc800000e0605 */
[----:B------:R-:W-:-:S04]  /*1240*/  IMAD.WIDE.U32 R4, R9, R14, RZ ;  /* 0x0000000e09047225 */ /* 0x000fc800078e00ff */
[----:B------:R-:W-:-:S04]  /*1250*/  IMAD.WIDE.U32 R6, P0, R3, R15, R4 ;  /* 0x0000000f03067225 */ /* 0x000fc80007800004 */
[----:B------:R-:W-:Y:S01]  /*1260*/  IMAD.WIDE.U32 R4, R3, R14, RZ ;  /* 0x0000000e03047225 */ /* 0x000fe200078e00ff */
[----:B------:R-:W-:-:S03]  /*1270*/  MOV R10, R7 ;  /* 0x00000007000a7202 */ /* 0x000fc60000000f00 */
[----:B------:R-:W-:Y:S01]  /*1280*/  IMAD.X R11, RZ, RZ, RZ, P0 ;  /* 0x000000ffff0b7224 */ /* 0x000fe200000e06ff */
[----:B------:R-:W-:-:S05]  /*1290*/  IADD3 RZ, P0, R5, R6, RZ ;  /* 0x0000000605ff7210 */ /* 0x000fca0007f1e0ff */
[----:B------:R-:W-:-:S08]  /*12a0*/  IMAD.WIDE.U32.X R4, R9, R15, R10, P0 ;  /* 0x0000000f09047225 */ /* 0x000fd000000e040a */
.L_x_16:
[----:B--2---:R-:W-:Y:S01]  /*12b0*/  SHF.R.U64 R3, R4, R12, R5 ;  /* 0x0000000c04037219 */ /* 0x004fe20000001205 */
[----:B------:R-:W-:Y:S01]  /*12c0*/  USHF.L.U32 UR4, UR38, UR4, URZ ;  /* 0x0000000426047299 */ /* 0x000fe2000800063f */
[----:B------:R-:W-:Y:S01]  /*12d0*/  LOP3.LUT R0, R25, R0, RZ, 0xc0, !PT ;  /* 0x0000000019007212 */ /* 0x000fe200078ec0ff */
[----:B------:R-:W-:Y:S01]  /*12e0*/  VIADD R4, R23, 0xffffffff ;  /* 0xffffffff17047836 */ /* 0x000fe20000000000 */
[----:B------:R-:W-:Y:S01]  /*12f0*/  SEL R8, R8, R27, !P1 ;  /* 0x0000001b08087207 */ /* 0x000fe20004800000 */
[----:B------:R-:W-:Y:S01]  /*1300*/  IMAD.MOV R5, RZ, RZ, -R3 ;  /* 0x000000ffff057224 */ /* 0x000fe200078e0a03 */
[----:B------:R-:W-:Y:S01]  /*1310*/  R2UR UR43, R28 ;  /* 0x000000001c2b72ca */ /* 0x000fe200000e0000 */
[----:B------:R-:W-:Y:S01]  /*1320*/  IMAD R3, R3, UR4, R0 ;  /* 0x0000000403037c24 */ /* 0x000fe2000f8e0200 */
[----:B------:R-:W-:Y:S01]  /*1330*/  LOP3.LUT R4, R13, R4, RZ, 0xc0, !PT ;  /* 0x000000040d047212 */ /* 0x000fe200078ec0ff */
[----:B---3--:R-:W-:Y:S02]  /*1340*/  IMAD R0, R5, R20, R26 ;  /* 0x0000001405007224 */ /* 0x008fe400078e021a */
[----:B----4-:R-:W-:-:S02]  /*1350*/  IMAD R8, R3, R21, R8 ;  /* 0x0000001503087224 */ /* 0x010fc400078e0208 */
[----:B------:R-:W-:Y:S02]  /*1360*/  IMAD R23, R0, R23, R4 ;  /* 0x0000001700177224 */ /* 0x000fe400078e0204 */
[----:B------:R-:W-:-:S03]  /*1370*/  IMAD.MOV.U32 R0, RZ, RZ, 0x1 ;  /* 0x00000001ff007424 */ /* 0x000fc600078e00ff */
[----:B------:R-:W-:Y:S02]  /*1380*/  SEL R158, R23, R8, !P1 ;  /* 0x00000008179e7207 */ /* 0x000fe40004800000 */
[----:B------:R-:W-:-:S07]  /*1390*/  SEL R23, R8, R23, !P1 ;  /* 0x0000001708177207 */ /* 0x000fce0004800000 */
.L_x_14:
[----:B------:R-:W-:-:S08]  /*13a0*/  NOP ;  /* 0x0000000000007918 */ /* 0x000fd00000000000 */
[----:B------:R-:W2:Y:S02]  /*13b0*/  USETMAXREG.TRY_ALLOC.CTAPOOL UP0, 0xe8 ;  /* 0x000000e8000079c8 */ /* 0x000ea40008000600 */
[----:B--2---:R-:W-:-:S13]  /*13c0*/  PLOP3.LUT P0, PT, PT, PT, UP0, 0x80, 0x0 ;  /* 0x000000000000781c */ /* 0x004fda0003f0f008 */
[----:B------:R-:W-:Y:S05]  /*13d0*/  @!P0 BRA `(.L_x_14) ;  /* 0xfffffffc00f08947 */ /* 0x000fea000383ffff */
[----:B------:R-:W-:Y:S02]  /*13e0*/  ULDC.64 UR4, c[0x0][0x590] ;  /* 0x0001640000047ab9 */ /* 0x000fe40000000a00 */
[----:B------:R-:W-:Y:S02]  /*13f0*/  IMAD.U32 R166, RZ, RZ, UR4 ;  /* 0x00000004ffa67e24 */ /* 0x000fe4000f8e00ff */
[----:B------:R-:W-:-:S03]  /*1400*/  IMAD.U32 R165, RZ, RZ, UR5 ;  /* 0x00000005ffa57e24 */ /* 0x000fc6000f8e00ff */
[----:B------:R-:W-:-:S04]  /*1410*/  ISETP.NE.U32.AND P1, PT, R166, RZ, PT ;  /* 0x000000ffa600720c */ /* 0x000fc80003f25070 */
[----:B------:R-:W-:-:S13]  /*1420*/  ISETP.NE.AND.EX P0, PT, R165, RZ, PT, P1 ;  /* 0x000000ffa500720c */ /* 0x000fda0003f05310 */
[----:B------:R-:W-:Y:S05]  /*1430*/  @P0 BRA `(.L_x_17) ;  /* 0x00000000002c0947 */ /* 0x000fea0003800000 */
[----:B------:R-:W-:Y:S02]  /*1440*/  ULDC.64 UR4, c[0x0][0x588] ;  /* 0x0001620000047ab9 */ /* 0x000fe40000000a00 */
[----:B------:R-:W-:-:S04]  /*1450*/  ISETP.NE.U32.AND P0, PT, RZ, UR4, PT ;  /* 0x00000004ff007c0c */ /* 0x000fc8000bf05070 */
[----:B------:R-:W-:-:S13]  /*1460*/  ISETP.NE.AND.EX P0, PT, RZ, UR5, PT, P0 ;  /* 0x00000005ff007c0c */ /* 0x000fda000bf05300 */
[----:B------:R-:W-:Y:S05]  /*1470*/  @!P0 BRA `(.L_x_18) ;  /* 0x0000000000108947 */ /* 0x000fea0003800000 */
[----:B------:R-:W2:Y:S02]  /*1480*/  LDC.64 R4, c[0x0][0x588] ;  /* 0x00016200ff047b82 */ /* 0x000ea40000000a00 */
[----:B--2---:R2:W5:Y:S01]  /*1490*/  LDG.E R155, desc[UR48][R4.64] ;  /* 0x00000030049b7981 */ /* 0x004562000c1e1900 */
[----:B------:R-:W-:Y:S01]  /*14a0*/  IMAD.MOV.U32 R154, RZ, RZ, 0x1 ;  /* 0x00000001ff9a7424 */ /* 0x000fe200078e00ff */
[----:B------:R-:W-:Y:S06]  /*14b0*/  BRA `(.L_x_17) ;  /* 0x00000000000c7947 */ /* 0x000fec0003800000 */
.L_x_18:
[----:B------:R-:W-:Y:S01]  /*14c0*/  ULDC UR4, c[0x0][0x580] ;  /* 0x0001600000047ab9 */ /* 0x000fe20000000800 */
[----:B------:R-:W-:Y:S02]  /*14d0*/  IMAD.MOV.U32 R154, RZ, RZ, 0x1 ;  /* 0x00000001ff9a7424 */ /* 0x000fe400078e00ff */
[----:B------:R-:W-:-:S07]  /*14e0*/  IMAD.U32 R155, RZ, RZ, UR4 ;  /* 0x00000004ff9b7e24 */ /* 0x000fce000f8e00ff */
.L_x_17:
[----:B------:R-:W-:Y:S02]  /*14f0*/  ULDC.64 UR4, c[0x0][0x5b0] ;  /* 0x00016c0000047ab9 */ /* 0x000fe40000000a00 */
[----:B------:R-:W-:-:S04]  /*1500*/  ISETP.NE.U32.AND P0, PT, RZ, UR4, PT ;  /* 0x00000004ff007c0c */ /* 0x000fc8000bf05070 */
[----:B------:R-:W-:-:S13]  /*1510*/  ISETP.NE.AND.EX P0, PT, RZ, UR5, PT, P0 ;  /* 0x00000005ff007c0c */ /* 0x000fda000bf05300 */
[----:B------:R-:W-:Y:S05]  /*1520*/  @P0 BRA `(.L_x_19) ;  /* 0x0000000000240947 */ /* 0x000fea0003800000 */
[----:B------:R-:W-:Y:S02]  /*1530*/  ULDC.64 UR4, c[0x0][0x5a8] ;  /* 0x00016a0000047ab9 */ /* 0x000fe40000000a00 */
[----:B------:R-:W-:-:S04]  /*1540*/  ISETP.NE.U32.AND P0, PT, RZ, UR4, PT ;  /* 0x00000004ff007c0c */ /* 0x000fc8000bf05070 */
[----:B------:R-:W-:-:S13]  /*1550*/  ISETP.NE.AND.EX P0, PT, RZ, UR5, PT, P0 ;  /* 0x00000005ff007c0c */ /* 0x000fda000bf05300 */
[----:B------:R-:W-:Y:S05]  /*1560*/  @!P0 BRA `(.L_x_20) ;  /* 0x00000000000c8947 */ /* 0x000fea0003800000 */
[----:B------:R-:W3:Y:S02]  /*1570*/  LDC.64 R156, c[0x0][0x5a8] ;  /* 0x00016a00ff9c7b82 */ /* 0x000ee40000000a00 */
[----:B---3--:R3:W5:Y:S01]  /*1580*/  LDG.E R156, desc[UR48][R156.64] ;  /* 0x000000309c9c7981 */ /* 0x008762000c1e1900 */
[----:B------:R-:W-:Y:S05]  /*1590*/  BRA `(.L_x_19) ;  /* 0x0000000000087947 */ /* 0x000fea0003800000 */
.L_x_20:
[----:B------:R-:W-:Y:S02]  /*15a0*/  ULDC UR4, c[0x0][0x5a0] ;  /* 0x0001680000047ab9 */ /* 0x000fe40000000800 */
[----:B------:R-:W-:-:S07]  /*15b0*/  IMAD.U32 R156, RZ, RZ, UR4 ;  /* 0x00000004ff9c7e24 */ /* 0x000fce000f8e00ff */
.L_x_19:
[----:B------:R-:W-:Y:S01]  /*15c0*/  LOP3.LUT P2, RZ, R0, 0xff, RZ, 0xc0, !PT ;  /* 0x000000ff00ff7812 */ /* 0x000fe2000784c0ff */
[----:B------:R-:W-:Y:S01]  /*15d0*/  UMOV UR36, URZ ;  /* 0x0000003f00247c82 */ /* 0x000fe20008000000 */
[----:B------:R-:W-:-:S11]  /*15e0*/  PLOP3.LUT P0, PT, PT, PT, PT, 0x80, 0x0 ;  /* 0x000000000000781c */ /* 0x000fd60003f0f070 */
[----:B------:R-:W-:Y:S05]  /*15f0*/  @!P2 BRA `(.L_x_21) ;  /* 0x00000054004ca947 */ /* 0x000fea0003800000 */
[----:B------:R-:W-:Y:S01]  /*1600*/  ULDC UR4, c[0x0][0x28c] ;  /* 0x0000a30000047ab9 */ /* 0x000fe20000000800 */
[----:B---3--:R-:W-:Y:S01]  /*1610*/  IMAD.MOV.U32 R157, RZ, RZ, 0x10 ;  /* 0x00000010ff9d7424 */ /* 0x008fe200078e00ff */
[----:B------:R-:W-:Y:S01]  /*1620*/  UIADD3 UR4, UR4, 0x3f, URZ ;  /* 0x0000003f04047890 */ /* 0x000fe2000fffe03f */
[----:B------:R-:W-:Y:S01]  /*1630*/  LOP3.LUT P0, RZ, R18, 0x4, RZ, 0xc0, !PT ;  /* 0x0000000412ff7812 */ /* 0x000fe2000780c0ff */
[----:B------:R-:W-:Y:S01]  /*1640*/  ULDC.64 UR54, c[0x0][0x198] ;  /* 0x0000660000367ab9 */ /* 0x000fe20000000a00 */
[----:B------:R-:W-:Y:S01]  /*1650*/  LOP3.LUT R159, R22, 0x1, RZ, 0xfc, !PT ;  /* 0x00000001169f7812 */ /* 0x000fe200078efcff */
[----:B------:R-:W-:Y:S01]  /*1660*/  USHF.R.S32.HI UR5, URZ, 0x1f, UR4 ;  /* 0x0000001f3f057899 */ /* 0x000fe20008011404 */
[----:B------:R-:W-:Y:S01]  /*1670*/  LOP3.LUT R161, R19, 0x1, RZ, 0xfc, !PT ;  /* 0x0000000113a17812 */ /* 0x000fe200078efcff */
[----:B------:R-:W-:Y:S01]  /*1680*/  UMOV UR44, URZ ;  /* 0x0000003f002c7c82 */ /* 0x000fe20008000000 */
[----:B------:R-:W-:Y:S01]  /*1690*/  SEL R157, R157, 0xfffffff0, !P0 ;  /* 0xfffffff09d9d7807 */ /* 0x000fe20004000000 */
[----:B------:R-:W-:Y:S01]  /*16a0*/  ULEA.HI UR5, UR5, UR4, URZ, 0x6 ;  /* 0x0000000405057291 */ /* 0x000fe2000f8f303f */
[----:B------:R-:W-:Y:S01]  /*16b0*/  UMOV UR45, URZ ;  /* 0x0000003f002d7c82 */ /* 0x000fe20008000000 */
[----:B------:R-:W-:-:S02]  /*16c0*/  UMOV UR50, URZ ;  /* 0x0000003f00327c82 */ /* 0x000fc40008000000 */
[----:B------:R-:W-:Y:S01]  /*16d0*/  USHF.R.S32.HI UR51, URZ, 0x6, UR5 ;  /* 0x000000063f337899 */ /* 0x000fe20008011405 */
[----:B------:R-:W-:-:S11]  /*16e0*/  UMOV UR36, URZ ;  /* 0x0000003f00247c82 */ /* 0x000fd60008000000 */
.L_x_139:
[----:B------:R-:W-:Y:S01]  /*16f0*/  LOP3.LUT R0, R18, 0x80, RZ, 0xc0, !PT ;  /* 0x0000008012007812 */ /* 0x000fe200078ec0ff */
[----:B------:R-:W3:Y:S01]  /*1700*/  S2UR UR52, SR_CgaCtaId ;  /* 0x00000000003479c3 */ /* 0x000ee20000008800 */
[----:B------:R-:W-:Y:S02]  /*1710*/  UMOV UR53, 0x400 ;  /* 0x0000040000357882 */ /* 0x000fe40000000000 */
[----:B------:R-:W-:-:S06]  /*1720*/  SHF.R.U32.HI R0, RZ, 0x7, R0 ;  /* 0x00000007ff007819 */ /* 0x000fcc0000011600 */
[----:B------:R-:W4:Y:S01]  /*1730*/  SHFL.IDX PT, R0, R0, RZ, 0x1f ;  /* 0x00001fff00007589 */ /* 0x000f2200000e0000 */
[----:B---3--:R-:W-:Y:S01]  /*1740*/  ULEA UR53, UR52, UR53, 0x18 ;  /* 0x0000003534357291 */ /* 0x008fe2000f8ec03f */
[----:B----4-:R-:W-:-:S13]  /*1750*/  R2UR UR4, R0 ;  /* 0x00000000000472ca */ /* 0x010fda00000e0000 */
[----:B------:R-:W-:-:S04]  /*1760*/  ULEA.HI UR5, UR4, UR4, URZ, 0x1 ;  /* 0x0000000404057291 */ /* 0x000fc8000f8f083f */
[----:B------:R-:W-:-:S04]  /*1770*/  ULOP3.LUT UR5, UR5, 0x7fffe, URZ, 0xc0, !UPT ;  /* 0x0007fffe05057892 */ /* 0x000fc8000f8ec03f */
[----:B------:R-:W-:-:S03]  /*1780*/  UIADD3 UR5, UR4, -UR5, URZ ;  /* 0x8000000504057290 */ /* 0x000fc6000fffe03f */
[----:B------:R-:W-:Y:S01]  /*1790*/  ULDC UR4, c[0x0][0x28c] ;  /* 0x0000a30000047ab9 */ /* 0x000fe20000000800 */
[----:B------:R-:W-:Y:S01]  /*17a0*/  ULEA UR5, UR5, UR53, 0xd ;  /* 0x0000003505057291 */ /* 0x000fe2000f8e683f */
[----:B------:R-:W-:-:S03]  /*17b0*/  ISETP.LT.AND P0, PT, RZ, UR4, PT ;  /* 0x00000004ff007c0c */ /* 0x000fc6000bf01270 */
[----:B------:R-:W-:-:S04]  /*17c0*/  UIADD3 UR5, UR5, 0x8400, URZ ;  /* 0x0000840005057890 */ /* 0x000fc8000fffe03f */
[----:B------:R-:W-:-:S04]  /*17d0*/  USHF.R.U32.HI UR5, URZ, 0x4, UR5 ;  /* 0x000000043f057899 */ /* 0x000fc80008011605 */
[----:B------:R-:W-:Y:S02]  /*17e0*/  ULOP3.LUT UR40, UR5, 0x3fff, URZ, 0xc0, !UPT ;  /* 0x00003fff05287892 */ /* 0x000fe4000f8ec03f */
[----:B-1----:R-:W-:Y:S10]  /*17f0*/  @P0 BRA `(.L_x_22) ;  /* 0x0000000000400947 */ /* 0x002ff40003800000 */
[----:B------:R-:W-:Y:S01]  /*1800*/  MOV R0, 0x0 ;  /* 0x0000000000007802 */ /* 0x000fe20000000f00 */
[----:B------:R-:W-:Y:S01]  /*1810*/  ULDC.64 UR4, c[0x4][0x70] ;  /* 0x01001c0000047ab9 */ /* 0x000fe20000000a00 */
[----:B------:R-:W-:Y:S01]  /*1820*/  ULDC.64 UR6, c[0x4][0x8] ;  /* 0x0100020000067ab9 */ /* 0x000fe20000000a00 */
[----:B--2---:R-:W-:Y:S01]  /*1830*/  IMAD.U32 R4, RZ, RZ, UR4 ;  /* 0x00000004ff047e24 */ /* 0x004fe2000f8e00ff */
[----:B------:R2:W3:Y:S01]  /*1840*/  LDC.64 R14, c[0x4][R0] ;  /* 0x01000000000e7b82 */ /* 0x0004e20000000a00 */
[----:B------:R-:W-:Y:S01]  /*1850*/  MOV R5, UR5 ;  /* 0x0000000500057c02 */ /* 0x000fe20008000f00 */
[----:B------:R-:W-:Y:S01]  /*1860*/  ULDC.64 UR4, c[0x4][0x78] ;  /* 0x01001e0000047ab9 */ /* 0x000fe20000000a00 */
[----:B------:R-:W-:Y:S02]  /*1870*/  IMAD.U32 R10, RZ, RZ, UR6 ;  /* 0x00000006ff0a7e24 */ /* 0x000fe4000f8e00ff */
[----:B------:R-:W-:Y:S02]  /*1880*/  IMAD.U32 R6, RZ, RZ, UR4 ;  /* 0x00000004ff067e24 */ /* 0x000fe4000f8e00ff */
[----:B------:R-:W-:-:S02]  /*1890*/  IMAD.U32 R7, RZ, RZ, UR5 ;  /* 0x00000005ff077e24 */ /* 0x000fc4000f8e00ff */
[----:B------:R-:W-:Y:S02]  /*18a0*/  IMAD.U32 R11, RZ, RZ, UR7 ;  /* 0x00000007ff0b7e24 */ /* 0x000fe4000f8e00ff */
[----:B------:R-:W-:Y:S02]  /*18b0*/  IMAD.MOV.U32 R8, RZ, RZ, 0x1e1 ;  /* 0x000001e1ff087424 */ /* 0x000fe400078e00ff */
[----:B------:R-:W-:Y:S02]  /*18c0*/  IMAD.MOV.U32 R12, RZ, RZ, 0x1 ;  /* 0x00000001ff0c7424 */ /* 0x000fe400078e00ff */
[----:B--2---:R-:W-:-:S07]  /*18d0*/  IMAD.MOV.U32 R13, RZ, RZ, RZ ;  /* 0x000000ffff0d7224 */ /* 0x004fce00078e00ff */
[----:B------:R-:W-:-:S07]  /*18e0*/  LEPC R20, `(.L_x_22) ;  /* 0x000000001014794e */ /* 0x000fce0000000000 */
[----:B-1-3-5:R-:W-:Y:S05]  /*18f0*/  CALL.ABS.NOINC R14 ;  /* 0x000000000e007343 */ /* 0x02afea0003c00000 */
.L_x_22:
[----:B------:R-:W-:-:S13]  /*1900*/  ISETP.NE.AND P0, PT, R159, 0x3, PT ;  /* 0x000000039f00780c */ /* 0x000fda0003f05270 */
[----:B------:R-:W-:Y:S05]  /*1910*/  @!P0 BRA `(.L_x_23) ;  /* 0x0000000000048947 */ /* 0x000fea0003800000 */
[----:B-1----:R-:W-:Y:S01]  /*1920*/  BPT.TRAP 0x1 ;  /* 0x000000040000795c */ /* 0x002fe20000300000 */
.L_x_23:
[----:B------:R-:W-:Y:S02]  /*1930*/  IMAD.U32 R3, RZ, RZ, UR50 ;  /* 0x00000032ff037e24 */ /* 0x000fe4000f8e00ff */
[----:B------:R-:W-:-:S03]  /*1940*/  IMAD.U32 R0, RZ, RZ, UR45 ;  /* 0x0000002dff007e24 */ /* 0x000fc6000f8e00ff */
[----:B------:R-:W-:Y:S02]  /*1950*/  LEA R3, R3, UR53, 0x3 ;  /* 0x0000003503037c11 */ /* 0x000fe4000f8e18ff */
[----:B------:R-:W-:-:S04]  /*1960*/  SHF.L.U32 R0, R0, 0x1f, RZ ;  /* 0x0000001f00007819 */ /* 0x000fc800000006ff */
[----:B------:R3:W4:Y:S01]  /*1970*/  SYNCS.PHASECHK.TRANS64.TRYWAIT P1, [R3+URZ], R0 ;  /* 0x00000000030075a7 */ /* 0x000722000802017f */
[----:B------:R-:W-:Y:S05]  /*1980*/  @!P0 BRA `(.L_x_24) ;  /* 0x0000000000048947 */ /* 0x000fea0003800000 */
[----:B-1----:R-:W-:Y:S01]  /*1990*/  BPT.TRAP 0x1 ;  /* 0x000000040000795c */ /* 0x002fe20000300000 */
.L_x_24:
[----:B----4-:R-:W-:Y:S05]  /*19a0*/  @P1 BRA `(.L_x_25) ;  /* 0x0000000000081947 */ /* 0x010fea0003800000 */
[----:B------:R-:W4:Y:S02]  /*19b0*/  SYNCS.PHASECHK.TRANS64.TRYWAIT P1, [R3+URZ], R0 ;  /* 0x00000000030075a7 */ /* 0x000f24000802017f */
[----:B----4-:R-:W-:Y:S05]  /*19c0*/  @!P1 BRA `(.L_x_26) ;  /* 0x0000008000489947 */ /* 0x010fea0003800000 */
.L_x_25:
[----:B------:R-:W-:-:S04]  /*19d0*/  UISETP.LT.AND UP0, UPT, UR51, 0x1, UPT ;  /* 0x000000013300788c */ /* 0x000fc8000bf01270 */
[----:B------:R-:W-:-:S06]  /*19e0*/  USEL UR4, UR51, 0x1, UP0 ;  /* 0x0000000133047887 */ /* 0x000fcc0008000000 */
[----:B---34-:R-:W-:Y:S01]  /*19f0*/  IMAD.U32 R0, RZ, RZ, UR4 ;  /* 0x00000004ff007e24 */ /* 0x018fe2000f8e00ff */
[----:B------:R-:W-:Y:S05]  /*1a00*/  WARPSYNC.ALL ;  /* 0x0000000000007948 */ /* 0x000fea0003800000 */
[----:B------:R-:W-:-:S04]  /*1a10*/  IADD3 R0, -R0, UR51, RZ ;  /* 0x0000003300007c10 */ /* 0x000fc8000fffe1ff */
[----:B------:R-:W-:Y:S01]  /*1a20*/  ISETP.GE.AND P1, PT, R0, 0x1, PT ;  /* 0x000000010000780c */ /* 0x000fe20003f26270 */
[----:B------:R-:W-:Y:S01]  /*1a30*/  UIADD3 UR4, UR53, 0x18400, URZ ;  /* 0x0001840035047890 */ /* 0x000fe2000fffe03f */
[----:B------:R-:W-:Y:S01]  /*1a40*/  WARPGROUP.ARRIVE ;  /* 0x00000000000079c5 */ /* 0x000fe20000000000 */
[----:B------:R-:W-:Y:S02]  /*1a50*/  ULOP3.LUT UR8, UR40, 0x10000, URZ, 0xfc, !UPT ;  /* 0x0001000028087892 */ /* 0x000fe4000f8efc3f */
[----:B------:R-:W-:Y:S02]  /*1a60*/  USHF.R.U32.HI UR4, URZ, 0x4, UR4 ;  /* 0x000000043f047899 */ /* 0x000fe40008011604 */
[----:B------:R-:W-:Y:S02]  /*1a70*/  ULEA UR10, UR50, UR8, 0xa ;  /* 0x00000008320a7291 */ /* 0x000fe4000f8e503f */
[----:B------:R-:W-:Y:S01]  /*1a80*/  ULOP3.LUT UR4, UR4, 0x3fff, URZ, 0xc0, !UPT ;  /* 0x00003fff04047892 */ /* 0x000fe2000f8ec03f */
[----:B------:R-:W-:Y:S01]  /*1a90*/  UMOV UR5, 0x40000040 ;  /* 0x4000004000057882 */ /* 0x000fe20000000000 */
[----:B------:R-:W-:-:S02]  /*1aa0*/  UMOV UR7, 0x40000040 ;  /* 0x4000004000077882 */ /* 0x000fc40000000000 */
[----:B------:R-:W-:-:S03]  /*1ab0*/  ULOP3.LUT UR9, UR4, 0x10000, URZ, 0xfc, !UPT ;  /* 0x0001000004097892 */ /* 0x000fc6000f8efc3f */
[----:B------:R-:W-:Y:S01]  /*1ac0*/  UMOV UR4, UR10 ;  /* 0x0000000a00047c82 */ /* 0x000fe20008000000 */
[----:B------:R-:W-:-:S07]  /*1ad0*/  ULEA UR11, UR50, UR9, 0xb ;  /* 0x00000009320b7291 */ /* 0x000fce000f8e583f */
[----:B------:R-:W-:Y:S02]  /*1ae0*/  UMOV UR6, UR11 ;  /* 0x0000000b00067c82 */ /* 0x000fe40008000000 */
[----:B------:R-:W-:Y:S01]  /*1af0*/  HGMMA.64x256x16.F32.BF16 R24, gdesc[UR4], RZ, !UPT, gsb0 ;  /* 0x03e00000041879f0 */ /* 0x000fe2000c0018ff */
[----:B------:R-:W-:Y:S02]  /*1b00*/  UIADD3 UR4, UR10, 0x2, URZ ;  /* 0x000000020a047890 */ /* 0x000fe4000fffe03f */
[----:B------:R-:W-:Y:S01]  /*1b10*/  UIADD3 UR6, UR11, 0x2, URZ ;  /* 0x000000020b067890 */ /* 0x000fe2000fffe03f */
[----:B------:R-:W-:Y:S01]  /*1b20*/  UMOV UR5, 0x40000040 ;  /* 0x4000004000057882 */ /* 0x000fe20000000000 */
[----:B------:R-:W-:Y:S01]  /*1b30*/  UMOV UR7, 0x40000040 ;  /* 0x4000004000077882 */ /* 0x000fe20000000000 */
[----:B------:R-:W-:Y:S02]  /*1b40*/  WARPGROUP.DEPBAR.LE gsb0, 0x0 ;  /* 0x00008000000079c5 */ /* 0x000fe40000010000 */
[----:B------:R-:W-:-:S15]  /*1b50*/  WARPGROUP.ARRIVE ;  /* 0x00000000000079c5 */ /* 0x000fde0000000000 */
[----:B------:R-:W-:-:S05]  /*1b60*/  NOP ;  /* 0x0000000000007918 */ /* 0x000fca0000000000 */
[----:B------:R-:W-:Y:S01]  /*1b70*/  HGMMA.64x256x16.F32.BF16 R24, gdesc[UR4], R24, gsb0 ;  /* 0x03e00000041879f0 */ /* 0x000fe20008001818 */
        /* <DEDUP_REMOVED lines=15> */
[----:B------:R-:W-:Y:S03]  /*1c70*/  HGMMA.64x256x16.F32.BF16 R24, gdesc[UR4], R24, gsb0 ;  /* 0x03e00000041879f0 */ /* 0x000fe60008001818 */
[----:B------:R-:W-:Y:S02]  /*1c80*/  WARPGROUP.DEPBAR.LE gsb0, 0x0 ;  /* 0x00008000000079c5 */ /* 0x000fe40000010000 */
[----:B------:R-:W-:Y:S05]  /*1c90*/  @!P1 BRA `(.L_x_27) ;  /* 0x00000004001c9947 */ /* 0x000fea0003800000 */
[----:B------:R-:W-:Y:S02]  /*1ca0*/  UIADD3 UR4, UR50, 0x1, URZ ;  /* 0x0000000132047890 */ /* 0x000fe4000fffe03f */
[----:B------:R-:W-:Y:S02]  /*1cb0*/  IMAD.U32 R3, RZ, RZ, UR50 ;  /* 0x00000032ff037e24 */ /* 0x000fe4000f8e00ff */
[----:B------:R-:W-:-:S04]  /*1cc0*/  UISETP.NE.AND UP0, UPT, UR4, 0x4, UPT ;  /* 0x000000040400788c */ /* 0x000fc8000bf05270 */
[----:B------:R-:W-:Y:S02]  /*1cd0*/  USEL UR5, URZ, 0x1, UP0 ;  /* 0x000000013f057887 */ /* 0x000fe40008000000 */
[----:B------:R-:W-:Y:S02]  /*1ce0*/  USEL UR10, UR4, URZ, UP0 ;  /* 0x0000003f040a7287 */ /* 0x000fe40008000000 */
[----:B------:R-:W-:-:S06]  /*1cf0*/  ULOP3.LUT UR5, UR45, UR5, URZ, 0x3c, !UPT ;  /* 0x000000052d057292 */ /* 0x000fcc000f8e3c3f */
[----:B------:R-:W-:-:S07]  /*1d00*/  MOV R6, UR5 ;  /* 0x0000000500067c02 */ /* 0x000fce0008000f00 */
.L_x_34:
[----:B------:R-:W-:Y:S05]  /*1d10*/  @!P0 BRA `(.L_x_28) ;  /* 0x0000000000048947 */ /* 0x000fea0003800000 */
[----:B-1----:R-:W-:Y:S01]  /*1d20*/  BPT.TRAP 0x1 ;  /* 0x000000040000795c */ /* 0x002fe20000300000 */
.L_x_28:
[----:B------:R-:W-:Y:S01]  /*1d30*/  ULEA UR4, UR10, UR53, 0x3 ;  /* 0x000000350a047291 */ /* 0x000fe2000f8e183f */
[----:B--2---:R-:W-:-:S08]  /*1d40*/  SHF.L.U32 R4, R6, 0x1f, RZ ;  /* 0x0000001f06047819 */ /* 0x004fd000000006ff */
[----:B------:R2:W3:Y:S01]  /*1d50*/  SYNCS.PHASECHK.TRANS64.TRYWAIT P1, [UR4], R4 ;  /* 0x00000004ff0075a7 */ /* 0x0004e20008020144 */
[----:B------:R-:W-:Y:S05]  /*1d60*/  @!P0 BRA `(.L_x_29) ;  /* 0x0000000000048947 */ /* 0x000fea0003800000 */
[----:B-1----:R-:W-:Y:S01]  /*1d70*/  BPT.TRAP 0x1 ;  /* 0x000000040000795c */ /* 0x002fe20000300000 */
.L_x_29:
[----:B---3--:R-:W-:Y:S05]  /*1d80*/  @P1 BRA `(.L_x_30) ;  /* 0x0000000000081947 */ /* 0x008fea0003800000 */
[----:B------:R-:W3:Y:S02]  /*1d90*/  SYNCS.PHASECHK.TRANS64.TRYWAIT P1, [UR4], R4 ;  /* 0x00000004ff0075a7 */ /* 0x000ee40008020144 */
[----:B---3--:R-:W-:Y:S05]  /*1da0*/  @!P1 BRA `(.L_x_31) ;  /* 0x0000007c00649947 */ /* 0x008fea0003800000 */
.L_x_30:
[----:B------:R-:W-:Y:S01]  /*1db0*/  ULEA UR11, UR10, UR8, 0xa ;  /* 0x000000080a0b7291 */ /* 0x000fe2000f8e503f */
[----:B------:R-:W-:Y:S01]  /*1dc0*/  WARPGROUP.ARRIVE ;  /* 0x00000000000079c5 */ /* 0x000fe20000000000 */
[----:B------:R-:W-:Y:S01]  /*1dd0*/  ULEA UR12, UR10, UR9, 0xb ;  /* 0x000000090a0c7291 */ /* 0x000fe2000f8e583f */
[----:B------:R-:W-:Y:S01]  /*1de0*/  UMOV UR5, 0x40000040 ;  /* 0x4000004000057882 */ /* 0x000fe20000000000 */
[----:B------:R-:W-:-:S03]  /*1df0*/  UMOV UR7, 0x40000040 ;  /* 0x4000004000077882 */ /* 0x000fc60000000000 */
[----:B------:R-:W-:Y:S02]  /*1e00*/  UMOV UR4, UR11 ;  /* 0x0000000b00047c82 */ /* 0x000fe40008000000 */
[----:B------:R-:W-:Y:S02]  /*1e10*/  UMOV UR6, UR12 ;  /* 0x0000000c00067c82 */ /* 0x000fe40008000000 */
[----:B------:R-:W-:Y:S01]  /*1e20*/  HGMMA.64x256x16.F32.BF16 R24, gdesc[UR4], R24, gsb0 ;  /* 0x03e00000041879f0 */ /* 0x000fe20008001818 */
[----:B------:R-:W-:Y:S02]  /*1e30*/  UIADD3 UR4, UR11, 0x2, URZ ;  /* 0x000000020b047890 */ /* 0x000fe4000fffe03f */
[----:B------:R-:W-:Y:S01]  /*1e40*/  UIADD3 UR6, UR12, 0x2, URZ ;  /* 0x000000020c067890 */ /* 0x000fe2000fffe03f */
[----:B------:R-:W-:Y:S01]  /*1e50*/  UMOV UR5, 0x40000040 ;  /* 0x4000004000057882 */ /* 0x000fe20000000000 */
[----:B------:R-:W-:Y:S01]  /*1e60*/  UMOV UR7, 0x40000040 ;  /* 0x4000004000077882 */ /* 0x000fe20000000000 */
[----:B------:R-:W-:-:S02]  /*1e70*/  WARPGROUP.DEPBAR.LE gsb0, 0x0 ;  /* 0x00008000000079c5 */ /* 0x000fc40000010000 */
        /* <DEDUP_REMOVED lines=21> */
[----:B-1----:R-:W-:Y:S01]  /*1fd0*/  BPT.TRAP 0x1 ;  /* 0x000000040000795c */ /* 0x002fe20000300000 */
.L_x_32:
[----:B------:R-:W-:-:S13]  /*1fe0*/  ISETP.NE.AND P1, PT, R152, RZ, PT ;  /* 0x000000ff9800720c */ /* 0x000fda0003f25270 */
[----:B--23--:R-:W-:-:S05]  /*1ff0*/  @P1 LEA R4, R3, UR53, 0x3 ;  /* 0x0000003503041c11 */ /* 0x00cfca000f8e18ff */
[----:B------:R-:W-:-:S05]  /*2000*/  @P1 VIADD R4, R4, 0x20 ;  /* 0x0000002004041836 */ /* 0x000fca0000000000 */
[----:B------:R-:W-:-:S04]  /*2010*/  @P1 PRMT R4, R153, 0x654, R4 ;  /* 0x0000065499041816 */ /* 0x000fc80000000004 */
[----:B------:R2:W-:Y:S01]  /*2020*/  @P1 SYNCS.ARRIVE.TRANS64.RED.A1T0 RZ, [R4+URZ], RZ ;  /* 0x000000ff04ff19a7 */ /* 0x0005e2000810043f */
[----:B------:R-:W-:-:S13]  /*2030*/  ISETP.GT.U32.AND P1, PT, R22, 0x1, PT ;  /* 0x000000011600780c */ /* 0x000fda0003f24070 */
[----:B--2---:R-:W-:Y:S05]  /*2040*/  @P1 BRA `(.L_x_33) ;  /* 0x0000000000041947 */ /* 0x004fea0003800000 */
[----:B-1----:R-:W-:Y:S01]  /*2050*/  BPT.TRAP 0x1 ;  /* 0x000000040000795c */ /* 0x002fe20000300000 */
.L_x_33:
[----:B------:R-:W-:Y:S01]  /*2060*/  UIADD3 UR10, UR10, 0x1, URZ ;  /* 0x000000010a0a7890 */ /* 0x000fe2000fffe03f */
[C---:B------:R-:W-:Y:S01]  /*2070*/  ISETP.GT.AND P2, PT, R0.reuse, 0x1, PT ;  /* 0x000000010000780c */ /* 0x040fe20003f44270 */
[----:B------:R-:W-:Y:S02]  /*2080*/  VIADD R3, R3, 0x1 ;  /* 0x0000000103037836 */ /* 0x000fe40000000000 */
[----:B------:R-:W-:Y:S01]  /*2090*/  UISETP.NE.AND UP0, UPT, UR10, 0x4, UPT ;  /* 0x000000040a00788c */ /* 0x000fe2000bf05270 */
[----:B------:R-:W-:Y:S02]  /*20a0*/  VIADD R0, R0, 0xffffffff ;  /* 0xffffffff00007836 */ /* 0x000fe40000000000 */
[C---:B------:R-:W-:Y:S01]  /*20b0*/  ISETP.NE.AND P1, PT, R3.reuse, 0x4, PT ;  /* 0x000000040300780c */ /* 0x040fe20003f25270 */
[----:B------:R-:W-:Y:S02]  /*20c0*/  USEL UR4, URZ, 0x1, UP0 ;  /* 0x000000013f047887 */ /* 0x000fe40008000000 */
[----:B------:R-:W-:Y:S01]  /*20d0*/  USEL UR10, UR10, URZ, UP0 ;  /* 0x0000003f0a0a7287 */ /* 0x000fe20008000000 */
[----:B------:R-:W-:-:S03]  /*20e0*/  SEL R3, R3, RZ, P1 ;  /* 0x000000ff03037207 */ /* 0x000fc60000800000 */
[----:B------:R-:W-:Y:S01]  /*20f0*/  LOP3.LUT R6, R6, UR4, RZ, 0x3c, !PT ;  /* 0x0000000406067c12 */ /* 0x000fe2000f8e3cff */
[----:B------:R-:W-:Y:S07]  /*2100*/  @P2 BRA `(.L_x_34) ;  /* 0xfffffffc00002947 */ /* 0x000fee000383ffff */
.L_x_27:
[----:B------:R-:W3:Y:S02]  /*2110*/  LDC R0, c[0x0][0x28c] ;  /* 0x0000a300ff007b82 */ /* 0x000ee40000000800 */
[----:B---3--:R-:W-:-:S13]  /*2120*/  ISETP.GE.AND P1, PT, R0, 0x1, PT ;  /* 0x000000010000780c */ /* 0x008fda0003f26270 */
[----:B------:R-:W-:Y:S05]  /*2130*/  @!P1 BRA `(.L_x_35) ;  /* 0x0000000000449947 */ /* 0x000fea0003800000 */
[----:B------:R-:W-:Y:S05]  /*2140*/  @!P0 BRA `(.L_x_36) ;  /* 0x0000000000048947 */ /* 0x000fea0003800000 */
[----:B-1----:R-:W-:Y:S01]  /*2150*/  BPT.TRAP 0x1 ;  /* 0x000000040000795c */ /* 0x002fe20000300000 */
.L_x_36:
[----:B------:R-:W-:Y:S01]  /*2160*/  ISETP.NE.AND P0, PT, R152, RZ, PT ;  /* 0x000000ff9800720c */ /* 0x000fe20003f05270 */
[----:B------:R-:W-:Y:S01]  /*2170*/  UISETP.LT.AND UP1, UPT, UR51, 0x1, UPT ;  /* 0x000000013300788c */ /* 0x000fe2000bf21270 */
[----:B------:R-:W-:-:S11]  /*2180*/  IMAD.U32 R3, RZ, RZ, UR53 ;  /* 0x00000035ff037e24 */ /* 0x000fd6000f8e00ff */
[----:B------:R-:W-:-:S05]  /*2190*/  VOTEU.ANY UP0, P0 ;  /* 0x00000000003f7886 */ /* 0x000fca0000000100 */
[----:B------:R-:W-:-:S04]  /*21a0*/  @UP0 USEL UR4, UR51, 0x1, UP1 ;  /* 0x0000000133040887 */ /* 0x000fc80008800000 */
[----:B------:R-:W-:-:S06]  /*21b0*/  @UP0 UIADD3 UR4, UR50, UR51, -UR4 ;  /* 0x0000003332040290 */ /* 0x000fcc000fffe804 */
[----:B------:R-:W-:-:S04]  /*21c0*/  IMAD.U32 R0, RZ, RZ, UR4 ;  /* 0x00000004ff007e24 */ /* 0x000fc8000f8e00ff */
[----:B------:R-:W-:-:S05]  /*21d0*/  @P0 IMAD.SHL.U32 R0, R0, 0x8, RZ ;  /* 0x0000000800000824 */ /* 0x000fca00078e00ff */
[----:B------:R-:W-:-:S04]  /*21e0*/  @P0 LOP3.LUT R0, R0, 0x18, RZ, 0xc0, !PT ;  /* 0x0000001800000812 */ /* 0x000fc800078ec0ff */
[----:B------:R-:W-:-:S04]  /*21f0*/  @P0 IADD3 R0, R3, 0x20, R0 ;  /* 0x0000002003000810 */ /* 0x000fc80007ffe000 */
[----:B------:R-:W-:-:S04]  /*2200*/  @P0 PRMT R0, R153, 0x654, R0 ;  /* 0x0000065499000816 */ /* 0x000fc80000000000 */
[----:B------:R3:W-:Y:S01]  /*2210*/  @P0 SYNCS.ARRIVE.TRANS64.RED.A1T0 RZ, [R0+URZ], RZ ;  /* 0x000000ff00ff09a7 */ /* 0x0007e2000810043f */
[----:B------:R-:W-:-:S13]  /*2220*/  ISETP.GT.U32.AND P0, PT, R22, 0x1, PT ;  /* 0x000000011600780c */ /* 0x000fda0003f04070 */
[----:B---3--:R-:W-:Y:S05]  /*2230*/  @P0 BRA `(.L_x_35) ;  /* 0x0000000000040947 */ /* 0x008fea0003800000 */
[----:B-1----:R-:W-:Y:S01]  /*2240*/  BPT.TRAP 0x1 ;  /* 0x000000040000795c */ /* 0x002fe20000300000 */
.L_x_35:
[----:B------:R-:W-:Y:S01]  /*2250*/  UIADD3 UR4, UR53, 0x200, URZ ;  /* 0x0000020035047890 */ /* 0x000fe2000fffe03f */
[----:B------:R-:W-:Y:S02]  /*2260*/  R2UR UR42, R23 ;  /* 0x00000000172a72ca */ /* 0x000fe400000e0000 */
[----:B------:R-:W-:Y:S01]  /*2270*/  R2UR UR41, R158 ;  /* 0x000000009e2972ca */ /* 0x000fe200000e0000 */
[----:B------:R-:W-:-:S06]  /*2280*/  ULOP3.LUT UP0, URZ, UR4, 0x1bf, URZ, 0xc0, !UPT ;  /* 0x000001bf043f7892 */ /* 0x000fcc000f80c03f */
[----:B------:R-:W-:-:S04]  /*2290*/  PLOP3.LUT P0, PT, PT, PT, UP0, 0x80, 0x0 ;  /* 0x000000000000781c */ /* 0x000fc80003f0f008 */
[----:B------:R-:W-:Y:S02]  /*22a0*/  USHF.L.U32 UR42, UR42, 0x7, URZ ;  /* 0x000000072a2a7899 */ /* 0x000fe4000800063f */
[----:B------:R-:W-:-:S07]  /*22b0*/  USHF.L.U32 UR41, UR41, 0x8, URZ ;  /* 0x0000000829297899 */ /* 0x000fce000800063f */
[----:B------:R-:W-:Y:S05]  /*22c0*/  @!P0 BRA `(.L_x_37) ;  /* 0x00000000007c8947 */ /* 0x000fea0003800000 */
[----:B------:R-:W-:Y:S01]  /*22d0*/  MOV R23, 0x0 ;  /* 0x0000000000177802 */ /* 0x000fe20000000f00 */
[----:B------:R-:W-:Y:S01]  /*22e0*/  ULDC.64 UR4, c[0x4][0x80] ;  /* 0x0100200000047ab9 */ /* 0x000fe20000000a00 */
[----:B------:R-:W-:Y:S01]  /*22f0*/  ULDC.64 UR6, c[0x4][0x10] ;  /* 0x0100040000067ab9 */ /* 0x000fe20000000a00 */
[----:B--2---:R-:W-:Y:S01]  /*2300*/  IMAD.U32 R4, RZ, RZ, UR4 ;  /* 0x00000004ff047e24 */ /* 0x004fe2000f8e00ff */
[----:B------:R2:W3:Y:S01]  /*2310*/  LDC.64 R14, c[0x4][R23] ;  /* 0x01000000170e7b82 */ /* 0x0004e20000000a00 */
[----:B------:R-:W-:Y:S01]  /*2320*/  IMAD.U32 R5, RZ, RZ, UR5 ;  /* 0x00000005ff057e24 */ /* 0x000fe2000f8e00ff */
[----:B------:R-:W-:Y:S01]  /*2330*/  ULDC.64 UR4, c[0x4][0x88] ;  /* 0x0100220000047ab9 */ /* 0x000fe20000000a00 */
[----:B------:R-:W-:Y:S01]  /*2340*/  IMAD.U32 R10, RZ, RZ, UR6 ;  /* 0x00000006ff0a7e24 */ /* 0x000fe2000f8e00ff */
[----:B------:R-:W-:Y:S01]  /*2350*/  MOV R11, UR7 ;  /* 0x00000007000b7c02 */ /* 0x000fe20008000f00 */
[----:B------:R-:W-:Y:S02]  /*2360*/  IMAD.U32 R6, RZ, RZ, UR4 ;  /* 0x00000004ff067e24 */ /* 0x000fe4000f8e00ff */
[----:B------:R-:W-:-:S02]  /*2370*/  IMAD.U32 R7, RZ, RZ, UR5 ;  /* 0x00000005ff077e24 */ /* 0x000fc4000f8e00ff */
[----:B------:R-:W-:Y:S02]  /*2380*/  IMAD.MOV.U32 R8, RZ, RZ, 0x70 ;  /* 0x00000070ff087424 */ /* 0x000fe400078e00ff */
[----:B------:R-:W-:Y:S02]  /*2390*/  IMAD.MOV.U32 R12, RZ, RZ, 0x1 ;  /* 0x00000001ff0c7424 */ /* 0x000fe400078e00ff */
[----:B--2---:R-:W-:-:S07]  /*23a0*/  IMAD.MOV.U32 R13, RZ, RZ, RZ ;  /* 0x000000ffff0d7224 */ /* 0x004fce00078e00ff */
[----:B------:R-:W-:-:S07]  /*23b0*/  LEPC R20, `(.L_x_38) ;  /* 0x000000001014794e */ /* 0x000fce0000000000 */
[----:B-1-3-5:R-:W-:Y:S05]  /*23c0*/  CALL.ABS.NOINC R14 ;  /* 0x000000000e007343 */ /* 0x02afea0003c00000 */
.L_x_38:
[----:B------:R1:W2:Y:S01]  /*23d0*/  LDC.64 R14, c[0x4][R23] ;  /* 0x01000000170e7b82 */ /* 0x0002a20000000a00 */
[----:B------:R-:W-:Y:S01]  /*23e0*/  ULDC.64 UR4, c[0x4][0x80] ;  /* 0x0100200000047ab9 */ /* 0x000fe20000000a00 */
[----:B------:R-:W-:Y:S01]  /*23f0*/  ULDC.64 UR6, c[0x4][0x10] ;  /* 0x0100040000067ab9 */ /* 0x000fe20000000a00 */
[----:B------:R-:W-:Y:S01]  /*2400*/  IMAD.U32 R4, RZ, RZ, UR4 ;  /* 0x00000004ff047e24 */ /* 0x000fe2000f8e00ff */
[----:B------:R-:W-:Y:S01]  /*2410*/  MOV R13, RZ ;  /* 0x000000ff000d7202 */ /* 0x000fe20000000f00 */
[----:B------:R-:W-:Y:S01]  /*2420*/  IMAD.U32 R5, RZ, RZ, UR5 ;  /* 0x00000005ff057e24 */ /* 0x000fe2000f8e00ff */
[----:B------:R-:W-:Y:S01]  /*2430*/  ULDC.64 UR4, c[0x4][0x88] ;  /* 0x0100220000047ab9 */ /* 0x000fe20000000a00 */
[----:B------:R-:W-:Y:S02]  /*2440*/  IMAD.U32 R10, RZ, RZ, UR6 ;  /* 0x00000006ff0a7e24 */ /* 0x000fe4000f8e00ff */
[----:B------:R-:W-:Y:S02]  /*2450*/  IMAD.U32 R6, RZ, RZ, UR4 ;  /* 0x00000004ff067e24 */ /* 0x000fe4000f8e00ff */
[----:B------:R-:W-:-:S02]  /*2460*/  IMAD.U32 R7, RZ, RZ, UR5 ;  /* 0x00000005ff077e24 */ /* 0x000fc4000f8e00ff */
[----:B------:R-:W-:Y:S02]  /*2470*/  IMAD.U32 R11, RZ, RZ, UR7 ;  /* 0x00000007ff0b7e24 */ /* 0x000fe4000f8e00ff */
[----:B------:R-:W-:Y:S02]  /*2480*/  IMAD.MOV.U32 R8, RZ, RZ, 0x70 ;  /* 0x00000070ff087424 */ /* 0x000fe400078e00ff */
[----:B-1----:R-:W-:-:S07]  /*2490*/  IMAD.MOV.U32 R12, RZ, RZ, 0x1 ;  /* 0x00000001ff0c7424 */ /* 0x002fce00078e00ff */
[----:B------:R-:W-:-:S07]  /*24a0*/  LEPC R20, `(.L_x_37) ;  /* 0x000000001014794e */ /* 0x000fce0000000000 */
[----:B--2---:R-:W-:Y:S05]  /*24b0*/  CALL.ABS.NOINC R14 ;  /* 0x000000000e007343 */ /* 0x004fea0003c00000 */
.L_x_37:
[----:B------:R-:W-:Y:S02]  /*24c0*/  ULDC.64 UR4, c[0x0][0x590] ;  /* 0x0001640000047ab9 */ /* 0x000fe40000000a00 */
[----:B------:R-:W-:Y:S02]  /*24d0*/  IMAD.U32 R166, RZ, RZ, UR4 ;  /* 0x00000004ffa67e24 */ /* 0x000fe4000f8e00ff */
[----:B------:R-:W-:-:S03]  /*24e0*/  IMAD.U32 R165, RZ, RZ, UR5 ;  /* 0x00000005ffa57e24 */ /* 0x000fc6000f8e00ff */
[----:B------:R-:W-:-:S04]  /*24f0*/  ISETP.NE.U32.AND P0, PT, R166, RZ, PT ;  /* 0x000000ffa600720c */ /* 0x000fc80003f05070 */
[----:B------:R-:W-:-:S13]  /*2500*/  ISETP.NE.AND.EX P0, PT, R165, RZ, PT, P0 ;  /* 0x000000ffa500720c */ /* 0x000fda0003f05300 */
[----:B------:R-:W-:Y:S05]  /*2510*/  @!P0 BRA `(.L_x_39) ;  /* 0x0000000000348947 */ /* 0x000fea0003800000 */
[----:B------:R-:W-:Y:S02]  /*2520*/  ULDC.64 UR4, c[0x0][0x588] ;  /* 0x0001620000047ab9 */ /* 0x000fe40000000a00 */
[----:B------:R-:W-:-:S04]  /*2530*/  ISETP.NE.U32.AND P1, PT, RZ, UR4, PT ;  /* 0x00000004ff007c0c */ /* 0x000fc8000bf25070 */
[----:B------:R-:W-:-:S13]  /*2540*/  ISETP.NE.AND.EX P1, PT, RZ, UR5, PT, P1 ;  /* 0x00000005ff007c0c */ /* 0x000fda000bf25310 */
[----:B------:R-:W-:Y:S05]  /*2550*/  @!P1 BRA `(.L_x_40) ;  /* 0x0000000000189947 */ /* 0x000fea0003800000 */
[----:B--2---:R-:W2:Y:S01]  /*2560*/  LDC.64 R4, c[0x0][0x588] ;  /* 0x00016200ff047b82 */ /* 0x004ea20000000a00 */
[----:B------:R-:W-:-:S04]  /*2570*/  IMAD R3, R166, UR43, RZ ;  /* 0x0000002ba6037c24 */ /* 0x000fc8000f8e02ff */
[----:B--2---:R-:W-:-:S05]  /*2580*/  IMAD.WIDE R4, R3, 0x4, R4 ;  /* 0x0000000403047825 */ /* 0x004fca00078e0204 */
[----:B-----5:R3:W5:Y:S01]  /*2590*/  LDG.E R155, desc[UR48][R4.64] ;  /* 0x00000030049b7981 */ /* 0x020762000c1e1900 */
[----:B------:R-:W-:Y:S01]  /*25a0*/  IMAD.MOV.U32 R154, RZ, RZ, 0x1 ;  /* 0x00000001ff9a7424 */ /* 0x000fe200078e00ff */
[----:B------:R-:W-:Y:S06]  /*25b0*/  BRA `(.L_x_39) ;  /* 0x00000000000c7947 */ /* 0x000fec0003800000 */
.L_x_40:
[----:B------:R-:W-:Y:S01]  /*25c0*/  ULDC UR4, c[0x0][0x580] ;  /* 0x0001600000047ab9 */ /* 0x000fe20000000800 */
[----:B------:R-:W-:Y:S02]  /*25d0*/  IMAD.MOV.U32 R154, RZ, RZ, 0x1 ;  /* 0x00000001ff9a7424 */ /* 0x000fe400078e00ff */
[----:B-----5:R-:W-:-:S07]  /*25e0*/  IMAD.U32 R155, RZ, RZ, UR4 ;  /* 0x00000004ff9b7e24 */ /* 0x020fce000f8e00ff */
.L_x_39:
[----:B------:R-:W4:Y:S02]  /*25f0*/  LDC.64 R6, c[0x0][0x5b0] ;  /* 0x00016c00ff067b82 */ /* 0x000f240000000a00 */
[----:B----4-:R-:W-:-:S04]  /*2600*/  ISETP.NE.U32.AND P1, PT, R6, RZ, PT ;  /* 0x000000ff0600720c */ /* 0x010fc80003f25070 */
[----:B------:R-:W-:-:S13]  /*2610*/  ISETP.NE.AND.EX P1, PT, R7, RZ, PT, P1 ;  /* 0x000000ff0700720c */ /* 0x000fda0003f25310 */
[----:B------:R-:W-:Y:S05]  /*2620*/  @!P1 BRA `(.L_x_41) ;  /* 0x00000000002c9947 */ /* 0x000fea0003800000 */
[----:B------:R-:W-:Y:S02]  /*2630*/  ULDC.64 UR4, c[0x0][0x5a8] ;  /* 0x00016a0000047ab9 */ /* 0x000fe40000000a00 */
[----:B------:R-:W-:-:S04]  /*2640*/  ISETP.NE.U32.AND P1, PT, RZ, UR4, PT ;  /* 0x00000004ff007c0c */ /* 0x000fc8000bf25070 */
[----:B------:R-:W-:-:S13]  /*2650*/  ISETP.NE.AND.EX P1, PT, RZ, UR5, PT, P1 ;  /* 0x00000005ff007c0c */ /* 0x000fda000bf25310 */
[----:B------:R-:W-:Y:S05]  /*2660*/  @!P1 BRA `(.L_x_42) ;  /* 0x0000000000149947 */ /* 0x000fea0003800000 */
[----:B--23--:R-:W2:Y:S01]  /*2670*/  LDC.64 R4, c[0x0][0x5a8] ;  /* 0x00016a00ff047b82 */ /* 0x00cea20000000a00 */
[----:B------:R-:W-:-:S04]  /*2680*/  IMAD R3, R6, UR43, RZ ;  /* 0x0000002b06037c24 */ /* 0x000fc8000f8e02ff */
[----:B--2---:R-:W-:-:S05]  /*2690*/  IMAD.WIDE R4, R3, 0x4, R4 ;  /* 0x0000000403047825 */ /* 0x004fca00078e0204 */
[----:B-----5:R4:W5:Y:S01]  /*26a0*/  LDG.E R156, desc[UR48][R4.64] ;  /* 0x00000030049c7981 */ /* 0x020962000c1e1900 */
[----:B------:R-:W-:Y:S05]  /*26b0*/  BRA `(.L_x_41) ;  /* 0x0000000000087947 */ /* 0x000fea0003800000 */
.L_x_42:
[----:B------:R-:W-:Y:S02]  /*26c0*/  ULDC UR4, c[0x0][0x5a0] ;  /* 0x0001680000047ab9 */ /* 0x000fe40000000800 */
[----:B-----5:R-:W-:-:S07]  /*26d0*/  IMAD.U32 R156, RZ, RZ, UR4 ;  /* 0x00000004ff9c7e24 */ /* 0x020fce000f8e00ff */
.L_x_41:
[----:B------:R-:W-:Y:S01]  /*26e0*/  ULDC.64 UR4, c[0x0][0x588] ;  /* 0x0001620000047ab9 */ /* 0x000fe20000000a00 */
[----:B------:R-:W-:Y:S01]  /*26f0*/  ISETP.NE.U32.AND P1, PT, R166, RZ, PT ;  /* 0x000000ffa600720c */ /* 0x000fe20003f25070 */
[----:B------:R-:W-:Y:S02]  /*2700*/  UISETP.NE.U32.AND UP0, UPT, UR4, URZ, UPT ;  /* 0x0000003f0400728c */ /* 0x000fe4000bf05070 */
[----:B------:R-:W-:Y:S01]  /*2710*/  ISETP.NE.U32.AND P3, PT, RZ, UR4, PT ;  /* 0x00000004ff007c0c */ /* 0x000fe2000bf65070 */
[----:B------:R-:W-:Y:S01]  /*2720*/  IMAD.MOV.U32 R3, RZ, RZ, 0x1 ;  /* 0x00000001ff037424 */ /* 0x000fe200078e00ff */
[----:B------:R-:W-:Y:S01]  /*2730*/  ISETP.NE.AND.EX P4, PT, R165, RZ, PT, P1 ;  /* 0x000000ffa500720c */ /* 0x000fe20003f85310 */
[----:B------:R-:W-:Y:S02]  /*2740*/  UISETP.NE.AND.EX UP0, UPT, UR5, URZ, UPT, UP0 ;  /* 0x0000003f0500728c */ /* 0x000fe4000bf05300 */
[----:B------:R-:W-:Y:S01]  /*2750*/  ISETP.NE.AND.EX P3, PT, RZ, UR5, PT, P3 ;  /* 0x00000005ff007c0c */ /* 0x000fe2000bf65330 */
[----:B------:R-:W-:-:S03]  /*2760*/  IMAD.MOV.U32 R0, RZ, RZ, 0x1 ;  /* 0x00000001ff007424 */ /* 0x000fc600078e00ff */
[----:B------:R-:W-:-:S04]  /*2770*/  PLOP3.LUT P2, PT, PT, PT, UP0, 0x80, 0x0 ;  /* 0x000000000000781c */ /* 0x000fc80003f4f008 */
[----:B------:R-:W-:-:S05]  /*2780*/  PLOP3.LUT P2, PT, P2, PT, PT, 0x8, 0x0 ;  /* 0x000000000000781c */ /* 0x000fca000174e170 */
[----:B------:R-:W-:Y:S08]  /*2790*/  @P3 BRA P4, `(.L_x_43) ;  /* 0x0000000000283947 */ /* 0x000ff00002000000 */
[----:B------:R-:W-:Y:S04]  /*27a0*/  BSSY B0, `(.L_x_44) ;  /* 0x0000008000007945 */ /* 0x000fe80003800000 */
[----:B------:R-:W-:Y:S05]  /*27b0*/  @!P0 BRA `(.L_x_45) ;  /* 0x0000000000148947 */ /* 0x000fea0003800000 */
[----:B------:R-:W-:Y:S02]  /*27c0*/  LOP3.LUT P4, RZ, R154, 0xff, RZ, 0xc0, !PT ;  /* 0x000000ff9aff7812 */ /* 0x000fe4000788c0ff */
[----:B------:R-:W-:-:S11]  /*27d0*/  PLOP3.LUT P3, PT, P2, PT, PT, 0x80, 0x0 ;  /* 0x000000000000781c */ /* 0x000fd6000176f070 */
[----:B------:R-:W-:Y:S05]  /*27e0*/  @!P4 BRA `(.L_x_46) ;  /* 0x00000000000cc947 */ /* 0x000fea0003800000 */
[----:B-----5:R-:W-:Y:S01]  /*27f0*/  FSETP.EQ.AND P3, PT, R155, RZ, PT ;  /* 0x000000ff9b00720b */ /* 0x020fe20003f62000 */
[----:B------:R-:W-:-:S12]  /*2800*/  BRA `(.L_x_46) ;  /* 0x0000000000047947 */ /* 0x000fd80003800000 */
.L_x_45:
[----:B-----5:R-:W-:-:S13]  /*2810*/  FSETP.EQ.AND P3, PT, R155, RZ, PT ;  /* 0x000000ff9b00720b */ /* 0x020fda0003f62000 */
.L_x_46:
[----:B-1----:R-:W-:Y:S05]  /*2820*/  BSYNC B0 ;  /* 0x0000000000007941 */ /* 0x002fea0003800000 */
.L_x_44:
[----:B------:R-:W-:-:S07]  /*2830*/  SEL R3, RZ, 0x1, P3 ;  /* 0x00000001ff037807 */ /* 0x000fce0001800000 */
.L_x_43:
[----:B------:R-:W-:Y:S04]  /*2840*/  BSSY B0, `(.L_x_47) ;  /* 0x0000007000007945 */ /* 0x000fe80003800000 */
[----:B------:R-:W-:Y:S05]  /*2850*/  @!P0 BRA `(.L_x_48) ;  /* 0x0000000000108947 */ /* 0x000fea0003800000 */
[----:B------:R-:W-:-:S13]  /*2860*/  LOP3.LUT P0, RZ, R154, 0xff, RZ, 0xc0, !PT ;  /* 0x000000ff9aff7812 */ /* 0x000fda000780c0ff */
[----:B------:R-:W-:Y:S05]  /*2870*/  @!P0 BRA `(.L_x_49) ;  /* 0x00000000000c8947 */ /* 0x000fea0003800000 */
[----:B-----5:R-:W-:Y:S01]  /*2880*/  FSETP.EQ.AND P2, PT, R155, RZ, PT ;  /* 0x000000ff9b00720b */ /* 0x020fe20003f42000 */
[----:B------:R-:W-:-:S12]  /*2890*/  BRA `(.L_x_49) ;  /* 0x0000000000047947 */ /* 0x000fd80003800000 */
.L_x_48:
[----:B-----5:R-:W-:-:S13]  /*28a0*/  FSETP.EQ.AND P2, PT, R155, RZ, PT ;  /* 0x000000ff9b00720b */ /* 0x020fda0003f42000 */
.L_x_49:
[----:B-1----:R-:W-:Y:S05]  /*28b0*/  BSYNC B0 ;  /* 0x0000000000007941 */ /* 0x002fea0003800000 */
.L_x_47:
[----:B--234-:R-:W-:Y:S01]  /*28c0*/  PRMT R4, R3, 0x9910, RZ ;  /* 0x0000991003047816 */ /* 0x01cfe200000000ff */
[----:B------:R-:W-:Y:S01]  /*28d0*/  BSSY B0, `(.L_x_50) ;  /* 0x0000025000007945 */ /* 0x000fe20003800000 */
[----:B------:R-:W-:Y:S01]  /*28e0*/  IMAD.MOV.U32 R3, RZ, RZ, RZ ;  /* 0x000000ffff037224 */ /* 0x000fe200078e00ff */
[----:B------:R-:W-:Y:S02]  /*28f0*/  CS2R R6, SRZ ;  /* 0x0000000000067805 */ /* 0x000fe4000001ff00 */
[----:B------:R-:W-:Y:S02]  /*2900*/  ISETP.NE.AND P3, PT, R4, RZ, PT ;  /* 0x000000ff0400720c */ /* 0x000fe40003f65270 */
[----:B------:R-:W-:Y:S02]  /*2910*/  CS2R R4, SRZ ;  /* 0x0000000000047805 */ /* 0x000fe4000001ff00 */
[----:B------:R-:W-:Y:S02]  /*2920*/  CS2R R10, SRZ ;  /* 0x00000000000a7805 */ /* 0x000fe4000001ff00 */
[----:B------:R-:W-:-:S07]  /*2930*/  CS2R R8, SRZ ;  /* 0x0000000000087805 */ /* 0x000fce000001ff00 */
[----:B------:R-:W-:Y:S05]  /*2940*/  @!P3 BRA `(.L_x_51) ;  /* 0x000000000074b947 */ /* 0x000fea0003800000 */
[----:B------:R-:W-:-:S13]  /*2950*/  ISETP.NE.AND P0, PT, R161, 0x3, PT ;  /* 0x00000003a100780c */ /* 0x000fda0003f05270 */
[----:B------:R-:W-:Y:S05]  /*2960*/  @!P0 BRA `(.L_x_52) ;  /* 0x0000000000048947 */ /* 0x000fea0003800000 */
[----:B------:R-:W-:Y:S01]  /*2970*/  BPT.TRAP 0x1 ;  /* 0x000000040000795c */ /* 0x000fe20000300000 */
.L_x_52:
[----:B------:R-:W-:Y:S01]  /*2980*/  SHF.L.U32 R4, RZ, 0x1f, RZ ;  /* 0x0000001fff047819 */ /* 0x000fe200000006ff */
[----:B------:R-:W-:Y:S02]  /*2990*/  IMAD.MOV.U32 R3, RZ, RZ, 0x1 ;  /* 0x00000001ff037424 */ /* 0x000fe400078e00ff */
[----:B------:R-:W-:Y:S01]  /*29a0*/  IMAD.MOV.U32 R7, RZ, RZ, RZ ;  /* 0x000000ffff077224 */ /* 0x000fe200078e00ff */
[----:B------:R-:W1:Y:S02]  /*29b0*/  SYNCS.PHASECHK.TRANS64.TRYWAIT P0, [UR53+0x40], R4 ;  /* 0x00004004ff0075a7 */ /* 0x000e640008000175 */
[----:B-1----:R-:W-:Y:S05]  /*29c0*/  @!P0 BRA `(.L_x_53) ;  /* 0x0000007000748947 */ /* 0x002fea0003800000 */
.L_x_236:
[----:B------:R-:W-:Y:S02]  /*29d0*/  MOV R6, RZ ;  /* 0x000000ff00067202 */ /* 0x000fe40000000f00 */
[----:B-1----:R-:W-:Y:S02]  /*29e0*/  CS2R R4, SRZ ;  /* 0x0000000000047805 */ /* 0x002fe4000001ff00 */
[----:B------:R-:W-:Y:S02]  /*29f0*/  CS2R R10, SRZ ;  /* 0x00000000000a7805 */ /* 0x000fe4000001ff00 */
[----:B------:R-:W-:Y:S01]  /*2a00*/  CS2R R8, SRZ ;  /* 0x0000000000087805 */ /* 0x000fe2000001ff00 */
[----:B------:R-:W-:Y:S06]  /*2a10*/  @P2 BRA `(.L_x_51) ;  /* 0x0000000000402947 */ /* 0x000fec0003800000 */
[C---:B------:R-:W-:Y:S01]  /*2a20*/  IMAD.SHL.U32 R4, R18.reuse, 0x10, RZ ;  /* 0x0000001012047824 */ /* 0x040fe200078e00ff */
[----:B------:R-:W-:Y:S01]  /*2a30*/  SHF.R.U32.HI R7, RZ, 0x1, R18 ;  /* 0x00000001ff077819 */ /* 0x000fe20000011612 */
[----:B------:R-:W-:Y:S01]  /*2a40*/  IMAD.SHL.U32 R5, R18, 0x20, RZ ;  /* 0x0000002012057824 */ /* 0x000fe200078e00ff */
[----:B------:R-:W-:Y:S05]  /*2a50*/  WARPSYNC.ALL ;  /* 0x0000000000007948 */ /* 0x000fea0003800000 */
[----:B------:R-:W-:Y:S01]  /*2a60*/  LOP3.LUT R4, R4, 0xe00, RZ, 0xc0, !PT ;  /* 0x00000e0004047812 */ /* 0x000fe200078ec0ff */
[----:B------:R-:W-:Y:S01]  /*2a70*/  IMAD.SHL.U32 R9, R18, 0x4, RZ ;  /* 0x0000000412097824 */ /* 0x000fe200078e00ff */
[----:B------:R-:W-:-:S02]  /*2a80*/  LOP3.LUT R6, R5, 0xc0, RZ, 0xc0, !PT ;  /* 0x000000c005067812 */ /* 0x000fc400078ec0ff */
[----:B------:R-:W-:Y:S02]  /*2a90*/  LOP3.LUT R4, R4, 0x20, R5, 0xf8, !PT ;  /* 0x0000002004047812 */ /* 0x000fe400078ef805 */
[----:B------:R-:W-:Y:S02]  /*2aa0*/  LOP3.LUT R6, R6, 0x8, R7, 0xf8, !PT ;  /* 0x0000000806067812 */ /* 0x000fe400078ef807 */
[----:B------:R-:W-:Y:S02]  /*2ab0*/  LOP3.LUT R4, R4, 0x100, R5, 0xf8, !PT ;  /* 0x0000010004047812 */ /* 0x000fe400078ef805 */
[----:B------:R-:W-:-:S04]  /*2ac0*/  LOP3.LUT R9, R6, 0x18, R9, 0x78, !PT ;  /* 0x0000001806097812 */ /* 0x000fc800078e7809 */
[----:B------:R-:W-:-:S04]  /*2ad0*/  LOP3.LUT R4, R4, R9, RZ, 0xfc, !PT ;  /* 0x0000000904047212 */ /* 0x000fc800078efcff */
[----:B------:R-:W-:-:S05]  /*2ae0*/  LEA R8, R4, UR53, 0x1 ;  /* 0x0000003504087c11 */ /* 0x000fca000f8e08ff */
[----:B------:R-:W-:Y:S02]  /*2af0*/  IMAD R4, R157, 0x2, R8 ;  /* 0x000000029d047824 */ /* 0x000fe400078e0208 */
[----:B------:R-:W1:Y:S04]  /*2b00*/  LDSM.16.M88.4 R8, [R8+0x200] ;  /* 0x000200000808783b */ /* 0x000e680000000200 */
[----:B------:R-:W2:Y:S02]  /*2b10*/  LDSM.16.M88.4 R4, [R4+0x200] ;  /* 0x000200000404783b */ /* 0x000ea40000000200 */
.L_x_51:
[----:B------:R-:W-:Y:S05]  /*2b20*/  BSYNC B0 ;  /* 0x0000000000007941 */ /* 0x000fea0003800000 */
.L_x_50:
[----:B------:R-:W-:Y:S01]  /*2b30*/  IMAD.SHL.U32 R14, R18, 0x20, RZ ;  /* 0x00000020120e7824 */ /* 0x000fe200078e00ff */
[C---:B-1----:R-:W-:Y:S01]  /*2b40*/  LOP3.LUT R158, R9.reuse, 0xffff0000, RZ, 0xc0, !PT ;  /* 0xffff0000099e7812 */ /* 0x042fe200078ec0ff */
[----:B------:R-:W-:Y:S01]  /*2b50*/  IMAD.U32 R20, R9, 0x10000, RZ ;  /* 0x0001000009147824 */ /* 0x000fe200078e00ff */
[----:B------:R-:W-:Y:S01]  /*2b60*/  SHF.R.U32.HI R168, RZ, 0x1, R18 ;  /* 0x00000001ffa87819 */ /* 0x000fe20000011612 */
[C---:B------:R-:W-:Y:S01]  /*2b70*/  IMAD.U32 R162, R11.reuse, 0x10000, RZ ;  /* 0x000100000ba27824 */ /* 0x040fe200078e00ff */
[----:B------:R-:W-:Y:S01]  /*2b80*/  LOP3.LUT R9, R14, 0xc0, RZ, 0xc0, !PT ;  /* 0x000000c00e097812 */ /* 0x000fe200078ec0ff */
[----:B------:R-:W-:Y:S01]  /*2b90*/  IMAD.U32 R12, R8, 0x10000, RZ ;  /* 0x00010000080c7824 */ /* 0x000fe200078e00ff */
[----:B------:R-:W-:Y:S01]  /*2ba0*/  LOP3.LUT R164, R11, 0xffff0000, RZ, 0xc0, !PT ;  /* 0xffff00000ba47812 */ /* 0x000fe200078ec0ff */
[----:B------:R-:W-:Y:S01]  /*2bb0*/  IMAD.U32 R160, R10, 0x10000, RZ ;  /* 0x000100000aa07824 */ /* 0x000fe200078e00ff */
[----:B------:R-:W-:Y:S01]  /*2bc0*/  LOP3.LUT R11, R9, 0x8, R168, 0xf8, !PT ;  /* 0x00000008090b7812 */ /* 0x000fe200078ef8a8 */
[----:B------:R-:W-:Y:S01]  /*2bd0*/  IMAD.SHL.U32 R9, R18, 0x10, RZ ;  /* 0x0000001012097824 */ /* 0x000fe200078e00ff */
[C---:B--2---:R-:W-:Y:S01]  /*2be0*/  LOP3.LUT R170, R4.reuse, 0xffff0000, RZ, 0xc0, !PT ;  /* 0xffff000004aa7812 */ /* 0x044fe200078ec0ff */
[----:B------:R-:W-:Y:S01]  /*2bf0*/  IMAD.U32 R168, R4, 0x10000, RZ ;  /* 0x0001000004a87824 */ /* 0x000fe200078e00ff */
[----:B------:R-:W-:Y:S01]  /*2c00*/  LOP3.LUT R4, R18, 0xff, RZ, 0xc0, !PT ;  /* 0x000000ff12047812 */ /* 0x000fe200078ec0ff */
[----:B------:R-:W-:Y:S01]  /*2c10*/  IMAD.U32 R176, R6, 0x10000, RZ ;  /* 0x0001000006b07824 */ /* 0x000fe200078e00ff */
[----:B------:R-:W-:Y:S01]  /*2c20*/  LOP3.LUT R9, R9, 0xe00, RZ, 0xc0, !PT ;  /* 0x00000e0009097812 */ /* 0x000fe200078ec0ff */
[C---:B-----5:R-:W-:Y:S01]  /*2c30*/  FMUL R15, R155.reuse, R20 ;  /* 0x000000149b0f7220 */ /* 0x060fe20000400000 */
[----:B------:R-:W-:Y:S01]  /*2c40*/  LOP3.LUT R8, R8, 0xffff0000, RZ, 0xc0, !PT ;  /* 0xffff000008087812 */ /* 0x000fe200078ec0ff */
[----:B------:R-:W-:Y:S01]  /*2c50*/  VIADD R4, R4, 0x1f ;  /* 0x0000001f04047836 */ /* 0x000fe20000000000 */
[----:B------:R-:W-:Y:S01]  /*2c60*/  LOP3.LUT R10, R10, 0xffff0000, RZ, 0xc0, !PT ;  /* 0xffff00000a0a7812 */ /* 0x000fe200078ec0ff */
[----:B------:R-:W-:Y:S01]  /*2c70*/  FMUL R20, R155, R158 ;  /* 0x0000009e9b147220 */ /* 0x000fe20000400000 */
[--C-:B------:R-:W-:Y:S01]  /*2c80*/  LOP3.LUT R9, R9, 0x20, R14.reuse, 0xf8, !PT ;  /* 0x0000002009097812 */ /* 0x100fe200078ef80e */
[----:B------:R-:W-:Y:S01]  /*2c90*/  FMUL R13, R155, R12 ;  /* 0x0000000c9b0d7220 */ /* 0x000fe20000400000 */
[----:B------:R-:W-:Y:S01]  /*2ca0*/  LOP3.LUT R178, R6, 0xffff0000, RZ, 0xc0, !PT ;  /* 0xffff000006b27812 */ /* 0x000fe200078ec0ff */
[----:B------:R-:W-:Y:S01]  /*2cb0*/  IMAD.SHL.U32 R6, R18, 0x4, RZ ;  /* 0x0000000412067824 */ /* 0x000fe200078e00ff */
[----:B------:R-:W-:Y:S01]  /*2cc0*/  LOP3.LUT R9, R9, 0x100, R14, 0xf8, !PT ;  /* 0x0000010009097812 */ /* 0x000fe200078ef80e */
[C---:B------:R-:W-:Y:S01]  /*2cd0*/  FMUL R14, R155.reuse, R8 ;  /* 0x000000089b0e7220 */ /* 0x040fe20000400000 */
[C---:B------:R-:W-:Y:S01]  /*2ce0*/  FMUL R21, R155.reuse, R160 ;  /* 0x000000a09b157220 */ /* 0x040fe20000400000 */
[----:B------:R-:W-:Y:S01]  /*2cf0*/  FMUL R158, R155, R10 ;  /* 0x0000000a9b9e7220 */ /* 0x000fe20000400000 */
[----:B------:R-:W-:Y:S01]  /*2d00*/  SHF.L.U32 R172, R5, 0x10, RZ ;  /* 0x0000001005ac7819 */ /* 0x000fe200000006ff */
[----:B------:R-:W-:Y:S01]  /*2d10*/  FMUL R23, R155, R162 ;  /* 0x000000a29b177220 */ /* 0x000fe20000400000 */
[----:B------:R-:W-:Y:S01]  /*2d20*/  LOP3.LUT R174, R5, 0xffff0000, RZ, 0xc0, !PT ;  /* 0xffff000005ae7812 */ /* 0x000fe200078ec0ff */
[C---:B------:R-:W-:Y:S01]  /*2d30*/  FFMA R5, R156.reuse, R26, R15 ;  /* 0x0000001a9c057223 */ /* 0x040fe2000000000f */
[----:B------:R-:W-:Y:S01]  /*2d40*/  LOP3.LUT R184, R11, 0x18, R6, 0x78, !PT ;  /* 0x000000180bb87812 */ /* 0x000fe200078e7806 */
[----:B------:R-:W-:Y:S01]  /*2d50*/  FFMA R6, R156, R27, R20 ;  /* 0x0000001b9c067223 */ /* 0x000fe20000000014 */
[----:B------:R-:W-:Y:S01]  /*2d60*/  ISETP.GT.U32.AND P0, PT, R4, 0x3e, PT ;  /* 0x0000003e0400780c */ /* 0x000fe20003f04070 */
[----:B------:R-:W-:Y:S01]  /*2d70*/  FMUL R160, R155, R164 ;  /* 0x000000a49ba07220 */ /* 0x000fe20000400000 */
[C---:B------:R-:W-:Y:S01]  /*2d80*/  FFMA R4, R156.reuse, R24, R13 ;  /* 0x000000189c047223 */ /* 0x040fe2000000000d */
[C---:B------:R-:W-:Y:S01]  /*2d90*/  FFMA R25, R156.reuse, R25, R14 ;  /* 0x000000199c197223 */ /* 0x040fe2000000000e */
[C---:B------:R-:W-:Y:S01]  /*2da0*/  FFMA R28, R156.reuse, R28, R21 ;  /* 0x0000001c9c1c7223 */ /* 0x040fe20000000015 */
[----:B------:R-:W-:Y:S01]  /*2db0*/  FFMA R29, R156, R29, R158 ;  /* 0x0000001d9c1d7223 */ /* 0x000fe2000000009e */
[C---:B------:R-:W-:Y:S01]  /*2dc0*/  LOP3.LUT R182, R7.reuse, 0xffff0000, RZ, 0xc0, !PT ;  /* 0xffff000007b67812 */ /* 0x040fe200078ec0ff */
[----:B------:R-:W-:-:S02]  /*2dd0*/  IMAD.U32 R180, R7, 0x10000, RZ ;  /* 0x0001000007b47824 */ /* 0x000fc400078e00ff */
[C---:B------:R-:W-:Y:S01]  /*2de0*/  FFMA R7, R156.reuse, R30, R23 ;  /* 0x0000001e9c077223 */ /* 0x040fe20000000017 */
[----:B------:R-:W-:Y:S01]  /*2df0*/  FFMA R8, R156, R31, R160 ;  /* 0x0000001f9c087223 */ /* 0x000fe200000000a0 */
[----:B------:R-:W-:Y:S01]  /*2e00*/  F2FP.BF16.F32.PACK_AB R5, R6, R5 ;  /* 0x000000050605723e */ /* 0x000fe200000010ff */
[----:B------:R-:W-:Y:S01]  /*2e10*/  FMUL R27, R155, R172 ;  /* 0x000000ac9b1b7220 */ /* 0x000fe20000400000 */
[----:B------:R-:W-:Y:S01]  /*2e20*/  F2FP.BF16.F32.PACK_AB R4, R25, R4 ;  /* 0x000000041904723e */ /* 0x000fe200000010ff */
[----:B------:R-:W-:Y:S01]  /*2e30*/  FMUL R30, R155, R174 ;  /* 0x000000ae9b1e7220 */ /* 0x000fe20000400000 */
[----:B------:R-:W-:Y:S01]  /*2e40*/  F2FP.BF16.F32.PACK_AB R6, R29, R28 ;  /* 0x0000001c1d06723e */ /* 0x000fe200000010ff */
[----:B------:R-:W-:Y:S01]  /*2e50*/  FMUL R25, R155, R168 ;  /* 0x000000a89b197220 */ /* 0x000fe20000400000 */
[----:B------:R-:W-:Y:S01]  /*2e60*/  LOP3.LUT R12, R9, R184, RZ, 0xfc, !PT ;  /* 0x000000b8090c7212 */ /* 0x000fe200078efcff */
[C---:B------:R-:W-:Y:S01]  /*2e70*/  FMUL R28, R155.reuse, R170 ;  /* 0x000000aa9b1c7220 */ /* 0x040fe20000400000 */
[C---:B------:R-:W-:Y:S01]  /*2e80*/  FMUL R31, R155.reuse, R176 ;  /* 0x000000b09b1f7220 */ /* 0x040fe20000400000 */
[C---:B------:R-:W-:Y:S01]  /*2e90*/  FMUL R162, R155.reuse, R178 ;  /* 0x000000b29ba27220 */ /* 0x040fe20000400000 */
[C---:B------:R-:W-:Y:S01]  /*2ea0*/  FMUL R163, R155.reuse, R180 ;  /* 0x000000b49ba37220 */ /* 0x040fe20000400000 */
[----:B------:R-:W-:Y:S01]  /*2eb0*/  FMUL R164, R155, R182 ;  /* 0x000000b69ba47220 */ /* 0x000fe20000400000 */
[----:B------:R-:W-:Y:S01]  /*2ec0*/  F2FP.BF16.F32.PACK_AB R7, R8, R7 ;  /* 0x000000070807723e */ /* 0x000fe200000010ff */
[C---:B------:R-:W-:Y:S01]  /*2ed0*/  FFMA R9, R156.reuse, R34, R27 ;  /* 0x000000229c097223 */ /* 0x040fe2000000001b */
[C---:B------:R-:W-:Y:S01]  /*2ee0*/  FFMA R10, R156.reuse, R35, R30 ;  /* 0x000000239c0a7223 */ /* 0x040fe2000000001e */
[C---:B------:R-:W-:Y:S01]  /*2ef0*/  FFMA R8, R156.reuse, R32, R25 ;  /* 0x000000209c087223 */ /* 0x040fe20000000019 */
[C---:B------:R-:W-:Y:S01]  /*2f00*/  FFMA R33, R156.reuse, R33, R28 ;  /* 0x000000219c217223 */ /* 0x040fe2000000001c */
[C---:B------:R-:W-:Y:S01]  /*2f10*/  FFMA R36, R156.reuse, R36, R31 ;  /* 0x000000249c247223 */ /* 0x040fe2000000001f */
[C---:B------:R-:W-:Y:S01]  /*2f20*/  FFMA R37, R156.reuse, R37, R162 ;  /* 0x000000259c257223 */ /* 0x040fe200000000a2 */
[C---:B------:R-:W-:Y:S01]  /*2f30*/  FFMA R11, R156.reuse, R38, R163 ;  /* 0x000000269c0b7223 */ /* 0x040fe200000000a3 */
[----:B------:R-:W-:Y:S01]  /*2f40*/  FFMA R24, R156, R39, R164 ;  /* 0x000000279c187223 */ /* 0x000fe200000000a4 */
[----:B------:R-:W-:Y:S01]  /*2f50*/  LEA R12, R12, UR53, 0x1 ;  /* 0x000000350c0c7c11 */ /* 0x000fe2000f8e08ff */
[----:B------:R-:W-:Y:S05]  /*2f60*/  WARPSYNC.ALL ;  /* 0x0000000000007948 */ /* 0x000fea0003800000 */
[----:B------:R-:W-:Y:S01]  /*2f70*/  F2FP.BF16.F32.PACK_AB R9, R10, R9 ;  /* 0x000000090a09723e */ /* 0x000fe200000010ff */
[----:B------:R-:W-:Y:S01]  /*2f80*/  IMAD R29, R157, 0x2, R12 ;  /* 0x000000029d1d7824 */ /* 0x000fe200078e020c */
[----:B------:R-:W-:Y:S01]  /*2f90*/  F2FP.BF16.F32.PACK_AB R8, R33, R8 ;  /* 0x000000082108723e */ /* 0x000fe200000010ff */
[----:B------:R1:W-:Y:S01]  /*2fa0*/  STSM.16.M88.4 [R12+0x200], R4 ;  /* 0x000200040c007844 */ /* 0x0003e20000000200 */
[----:B------:R-:W-:Y:S01]  /*2fb0*/  F2FP.BF16.F32.PACK_AB R10, R37, R36 ;  /* 0x00000024250a723e */ /* 0x000fe200000010ff */
[----:B------:R-:W-:Y:S01]  /*2fc0*/  BSSY B0, `(.L_x_54) ;  /* 0x0000011000007945 */ /* 0x000fe20003800000 */
[----:B------:R-:W-:-:S05]  /*2fd0*/  F2FP.BF16.F32.PACK_AB R11, R24, R11 ;  /* 0x0000000b180b723e */ /* 0x000fca00000010ff */
[----:B------:R1:W-:Y:S01]  /*2fe0*/  STSM.16.M88.4 [R29+0x200], R8 ;  /* 0x000200081d007844 */ /* 0x0003e20000000200 */
[----:B------:R-:W-:Y:S01]  /*2ff0*/  @!PT LDS RZ, [RZ] ;  /* 0x00000000fffff984 */ /* 0x000fe20000000800 */
[----:B------:R-:W-:Y:S01]  /*3000*/  @!PT LDS RZ, [RZ] ;  /* 0x00000000fffff984 */ /* 0x000fe20000000800 */
[----:B------:R-:W-:Y:S01]  /*3010*/  @!PT LDS RZ, [RZ] ;  /* 0x00000000fffff984 */ /* 0x000fe20000000800 */
[----:B------:R-:W-:Y:S01]  /*3020*/  @!PT LDS RZ, [RZ] ;  /* 0x00000000fffff984 */ /* 0x000fe20000000800 */
[----:B------:R2:W-:Y:S06]  /*3030*/  MEMBAR.ALL.CTA ;  /* 0x0000000000007992 */ /* 0x0005ec0000008000 */
[----:B--2---:R-:W2:Y:S02]  /*3040*/  FENCE.VIEW.ASYNC.S ;  /* 0x00000000000073c6 */ /* 0x004ea40000000000 */
[----:B--2---:R-:W-:Y:S06]  /*3050*/  BAR.SYNC.DEFER_BLOCKING 0x1, 0x100 ;  /* 0x0044000000007b1d */ /* 0x004fec0000010000 */
[----:B------:R-:W-:Y:S05]  /*3060*/  @P0 BRA `(.L_x_55) ;  /* 0x0000000000180947 */ /* 0x000fea0003800000 */
[----:B------:R-:W-:Y:S02]  /*3070*/  UIADD3 UR4, UP0, UR54, 0x4f0, URZ ;  /* 0x000004f036047890 */ /* 0x000fe4000ff1e03f */
[----:B------:R-:W-:Y:S02]  /*3080*/  UIADD3 UR40, UR53, 0x200, URZ ;  /* 0x0000020035287890 */ /* 0x000fe4000fffe03f */
[----:B------:R-:W-:-:S09]  /*3090*/  UIADD3.X UR5, URZ, UR55, URZ, UP0, !UPT ;  /* 0x000000373f057290 */ /* 0x000fd200087fe43f */
[----:B------:R2:W-:Y:S01]  /*30a0*/  UTMASTG.3D [UR40], [UR4] ;  /* 0x00000028040073b5 */ /* 0x0005e20008010000 */
[----:B------:R0:W-:Y:S01]  /*30b0*/  UTMACMDFLUSH ;  /* 0x00000000000079b7 */ /* 0x0001e20000000000 */
[----:B--2---:R-:W-:-:S04]  /*30c0*/  DEPBAR.LE SB0, 0x1 ;  /* 0x000080400000791a */ /* 0x004fc80000000000 */
.L_x_55:
[----:B------:R-:W-:Y:S05]  /*30d0*/  BSYNC B0 ;  /* 0x0000000000007941 */ /* 0x000fea0003800000 */
.L_x_54:
[----:B------:R-:W-:Y:S01]  /*30e0*/  BAR.SYNC.DEFER_BLOCKING 0x1, 0x100 ;  /* 0x0044000000007b1d */ /* 0x000fe20000010000 */
[----:B------:R-:W-:Y:S01]  /*30f0*/  ISETP.NE.AND P4, PT, RZ, UR44, PT ;  /* 0x0000002cff007c0c */ /* 0x000fe2000bf85270 */
[----:B------:R-:W-:-:S04]  /*3100*/  VIADD R24, R12, 0x200 ;  /* 0x000002000c187836 */ /* 0x000fc80000000000 */
[----:B------:R-:W-:-:S08]  /*3110*/  IMAD R26, R157, 0x2, R24 ;  /* 0x000000029d1a7824 */ /* 0x000fd000078e0218 */
[----:B------:R-:W-:Y:S05]  /*3120*/  @!P4 BRA `(.L_x_56) ;  /* 0x000000000034c947 */ /* 0x000fea0003800000 */
[----:B------:R-:W-:Y:S04]  /*3130*/  BSSY B0, `(.L_x_57) ;  /* 0x0000009000007945 */ /* 0x000fe80003800000 */
[----:B------:R-:W-:Y:S05]  /*3140*/  @!P3 BRA `(.L_x_58) ;  /* 0x00000000001cb947 */ /* 0x000fea0003800000 */
[----:B------:R-:W-:-:S13]  /*3150*/  ISETP.NE.AND P4, PT, R161, 0x3, PT ;  /* 0x00000003a100780c */ /* 0x000fda0003f85270 */
[----:B------:R-:W-:Y:S05]  /*3160*/  @!P4 BRA `(.L_x_59) ;  /* 0x000000000004c947 */ /* 0x000fea0003800000 */
[----:B------:R-:W-:Y:S01]  /*3170*/  BPT.TRAP 0x1 ;  /* 0x000000040000795c */ /* 0x000fe20000300000 */
.L_x_59:
[----:B------:R-:W-:-:S04]  /*3180*/  ULEA UR4, UR36, UR53, 0x3 ;  /* 0x0000003524047291 */ /* 0x000fc8000f8e183f */
[----:B------:R-:W-:-:S04]  /*3190*/  UIADD3 UR4, UR4, 0x60, URZ ;  /* 0x0000006004047890 */ /* 0x000fc8000fffe03f */
[----:B------:R-:W-:-:S09]  /*31a0*/  UPRMT UR4, UR52, 0x654, UR4 ;  /* 0x0000065434047896 */ /* 0x000fd20008000004 */
[----:B------:R-:W-:Y:S03]  /*31b0*/  SYNCS.ARRIVE.TRANS64.RED.A1T0 RZ, [UR4], RZ ;  /* 0x000000ffffff79a7 */ /* 0x000fe60008100404 */
.L_x_58:
[----:B------:R-:W-:Y:S05]  /*31c0*/  BSYNC B0 ;  /* 0x0000000000007941 */ /* 0x000fea0003800000 */
.L_x_57:
[----:B------:R-:W-:-:S04]  /*31d0*/  UIADD3 UR36, UR36, 0x1, URZ ;  /* 0x0000000124247890 */ /* 0x000fc8000fffe03f */
[----:B------:R-:W-:-:S04]  /*31e0*/  UISETP.NE.AND UP0, UPT, UR36, 0x4, UPT ;  /* 0x000000042400788c */ /* 0x000fc8000bf05270 */
[----:B------:R-:W-:-:S12]  /*31f0*/  USEL UR36, UR36, URZ, UP0 ;  /* 0x0000003f24247287 */ /* 0x000fd80008000000 */
.L_x_56:
[----:B------:R-:W-:Y:S04]  /*3200*/  BSSY B0, `(.L_x_60) ;  /* 0x0000032000007945 */ /* 0x000fe80003800000 */
[----:B------:R-:W-:Y:S05]  /*3210*/  @!P3 BRA `(.L_x_61) ;  /* 0x0000000000c0b947 */ /* 0x000fea0003800000 */
[----:B------:R-:W-:-:S13]  /*3220*/  ISETP.NE.AND P4, PT, R161, 0x3, PT ;  /* 0x00000003a100780c */ /* 0x000fda0003f85270 */
[----:B------:R-:W-:Y:S05]  /*3230*/  @!P4 BRA `(.L_x_62) ;  /* 0x000000000004c947 */ /* 0x000fea0003800000 */
[----:B------:R-:W-:Y:S01]  /*3240*/  BPT.TRAP 0x1 ;  /* 0x000000040000795c */ /* 0x000fe20000300000 */
.L_x_62:
[----:B-1----:R-:W-:Y:S01]  /*3250*/  LEA R4, R3, UR53, 0x3 ;  /* 0x0000003503047c11 */ /* 0x002fe2000f8e18ff */
[----:B------:R-:W-:Y:S01]  /*3260*/  BSSY B1, `(.L_x_63) ;  /* 0x0000004000017945 */ /* 0x000fe20003800000 */
[----:B------:R-:W-:-:S04]  /*3270*/  SHF.L.U32 R5, RZ, 0x1f, RZ ;  /* 0x0000001fff057819 */ /* 0x000fc800000006ff */
[----:B------:R-:W1:Y:S02]  /*3280*/  SYNCS.PHASECHK.TRANS64.TRYWAIT P4, [R4+URZ+0x40], R5 ;  /* 0x00004005040075a7 */ /* 0x000e64000808017f */
[----:B-1----:R-:W-:Y:S05]  /*3290*/  @!P4 BRA `(.L_x_64) ;  /* 0x000000680058c947 */ /* 0x002fea0003800000 */
.L_x_237:
[----:B------:R-:W-:Y:S05]  /*32a0*/  BSYNC B1 ;  /* 0x0000000000017941 */ /* 0x000fea0003800000 */
.L_x_63:
[----:B------:R-:W-:Y:S05]  /*32b0*/  @P2 BRA `(.L_x_65) ;  /* 0x0000000000942947 */ /* 0x000fea0003800000 */
[----:B------:R-:W-:Y:S01]  /*32c0*/  IMAD R14, R3, 0x2000, R24 ;  /* 0x00002000030e7824 */ /* 0x000fe200078e0218 */
[----:B------:R-:W-:Y:S05]  /*32d0*/  WARPSYNC.ALL ;  /* 0x0000000000007948 */ /* 0x000fea0003800000 */
[----:B------:R-:W-:Y:S01]  /*32e0*/  IMAD R8, R157, 0x2, R14 ;  /* 0x000000029d087824 */ /* 0x000fe200078e020e */
[----:B-1----:R-:W1:Y:S05]  /*32f0*/  LDSM.16.M88.4 R4, [R14] ;  /* 0x000000000e04783b */ /* 0x002e6a0000000200 */
[----:B------:R-:W2:Y:S01]  /*3300*/  LDSM.16.M88.4 R8, [R8] ;  /* 0x000000000808783b */ /* 0x000ea20000000200 */
[----:B-1----:R-:W-:Y:S01]  /*3310*/  IMAD.U32 R20, R4, 0x10000, RZ ;  /* 0x0001000004147824 */ /* 0x002fe200078e00ff */
[C---:B------:R-:W-:Y:S01]  /*3320*/  LOP3.LUT R30, R5.reuse, 0xffff0000, RZ, 0xc0, !PT ;  /* 0xffff0000051e7812 */ /* 0x040fe200078ec0ff */
[----:B------:R-:W-:Y:S01]  /*3330*/  IMAD.U32 R28, R5, 0x10000, RZ ;  /* 0x00010000051c7824 */ /* 0x000fe200078e00ff */
[----:B------:R-:W-:Y:S01]  /*3340*/  SHF.L.U32 R32, R6, 0x10, RZ ;  /* 0x0000001006207819 */ /* 0x000fe200000006ff */
[----:B------:R-:W-:Y:S01]  /*3350*/  IMAD.U32 R34, R7, 0x10000, RZ ;  /* 0x0001000007227824 */ /* 0x000fe200078e00ff */
[----:B--2---:R-:W-:Y:S01]  /*3360*/  LOP3.LUT R162, R9, 0xffff0000, RZ, 0xc0, !PT ;  /* 0xffff000009a27812 */ /* 0x004fe200078ec0ff */
[----:B------:R-:W-:Y:S01]  /*3370*/  IMAD.U32 R164, R10, 0x10000, RZ ;  /* 0x000100000aa47824 */ /* 0x000fe200078e00ff */
[----:B------:R-:W-:Y:S01]  /*3380*/  LOP3.LUT R4, R4, 0xffff0000, RZ, 0xc0, !PT ;  /* 0xffff000004047812 */ /* 0x000fe200078ec0ff */
[----:B------:R-:W-:Y:S01]  /*3390*/  IMAD.U32 R36, R8, 0x10000, RZ ;  /* 0x0001000008247824 */ /* 0x000fe200078e00ff */
[----:B------:R-:W-:Y:S01]  /*33a0*/  LOP3.LUT R6, R6, 0xffff0000, RZ, 0xc0, !PT ;  /* 0xffff000006067812 */ /* 0x000fe200078ec0ff */
[----:B------:R-:W-:Y:S01]  /*33b0*/  IMAD.U32 R168, R11, 0x10000, RZ ;  /* 0x000100000ba87824 */ /* 0x000fe200078e00ff */
[----:B------:R-:W-:Y:S01]  /*33c0*/  LOP3.LUT R160, R7, 0xffff0000, RZ, 0xc0, !PT ;  /* 0xffff000007a07812 */ /* 0x000fe200078ec0ff */
[----:B------:R-:W-:Y:S01]  /*33d0*/  FMUL R13, R155, R20 ;  /* 0x000000149b0d7220 */ /* 0x000fe20000400000 */
[----:B------:R-:W-:Y:S01]  /*33e0*/  LOP3.LUT R38, R8, 0xffff0000, RZ, 0xc0, !PT ;  /* 0xffff000008267812 */ /* 0x000fe200078ec0ff */
[----:B------:R-:W-:Y:S01]  /*33f0*/  IMAD.U32 R8, R9, 0x10000, RZ ;  /* 0x0001000009087824 */ /* 0x000fe200078e00ff */
[----:B------:R-:W-:Y:S01]  /*3400*/  LOP3.LUT R10, R10, 0xffff0000, RZ, 0xc0, !PT ;  /* 0xffff00000a0a7812 */ /* 0x000fe200078ec0ff */
[----:B------:R-:W-:Y:S01]  /*3410*/  FMUL R20, R155, R30 ;  /* 0x0000001e9b147220 */ /* 0x000fe20000400000 */
[----:B------:R-:W-:Y:S01]  /*3420*/  LOP3.LUT R170, R11, 0xffff0000, RZ, 0xc0, !PT ;  /* 0xffff00000baa7812 */ /* 0x000fe200078ec0ff */
[C---:B------:R-:W-:Y:S01]  /*3430*/  FMUL R15, R155.reuse, R28 ;  /* 0x0000001c9b0f7220 */ /* 0x040fe20000400000 */
        /* <DEDUP_REMOVED lines=12> */
[----:B------:R-:W-:-:S07]  /*3500*/  FMUL R164, R155, R170 ;  /* 0x000000aa9ba47220 */ /* 0x000fce0000400000 */
.L_x_65:
[----:B------:R-:W-:-:S07]  /*3510*/  VIADD R3, R3, 0x1 ;  /* 0x0000000103037836 */ /* 0x000fce0000000000 */
.L_x_61:
[----:B------:R-:W-:Y:S05]  /*3520*/  BSYNC B0 ;  /* 0x0000000000007941 */ /* 0x000fea0003800000 */
.L_x_60:
[C---:B-1----:R-:W-:Y:S01]  /*3530*/  FFMA R5, R156.reuse, R42, R15 ;  /* 0x0000002a9c057223 */ /* 0x042fe2000000000f */
[C---:B------:R-:W-:Y:S01]  /*3540*/  FFMA R6, R156.reuse, R43, R20 ;  /* 0x0000002b9c067223 */ /* 0x040fe20000000014 */
        /* <DEDUP_REMOVED lines=14> */
[----:B------:R-:W-:Y:S01]  /*3630*/  F2FP.BF16.F32.PACK_AB R5, R6, R5 ;  /* 0x000000050605723e */ /* 0x000fe200000010ff */
[----:B------:R-:W-:Y:S05]  /*3640*/  WARPSYNC.ALL ;  /* 0x0000000000007948 */ /* 0x000fea0003800000 */
[----:B------:R-:W-:Y:S01]  /*3650*/  F2FP.BF16.F32.PACK_AB R4, R41, R4 ;  /* 0x000000042904723e */ /* 0x000fe200000010ff */
[----:B------:R-:W-:Y:S01]  /*3660*/  BSSY B0, `(.L_x_66) ;  /* 0x000001a000007945 */ /* 0x000fe20003800000 */
[----:B------:R-:W-:-:S02]  /*3670*/  F2FP.BF16.F32.PACK_AB R6, R45, R44 ;  /* 0x0000002c2d06723e */ /* 0x000fc400000010ff */
[----:B------:R-:W-:Y:S02]  /*3680*/  F2FP.BF16.F32.PACK_AB R7, R8, R7 ;  /* 0x000000070807723e */ /* 0x000fe400000010ff */
[----:B------:R-:W-:Y:S02]  /*3690*/  F2FP.BF16.F32.PACK_AB R9, R10, R9 ;  /* 0x000000090a09723e */ /* 0x000fe400000010ff */
[----:B------:R-:W-:Y:S01]  /*36a0*/  F2FP.BF16.F32.PACK_AB R8, R49, R48 ;  /* 0x000000303108723e */ /* 0x000fe200000010ff */
[----:B------:R1:W-:Y:S01]  /*36b0*/  STSM.16.M88.4 [R12+0x2200], R4 ;  /* 0x002200040c007844 */ /* 0x0003e20000000200 */
[----:B------:R-:W-:Y:S02]  /*36c0*/  F2FP.BF16.F32.PACK_AB R10, R53, R52 ;  /* 0x00000034350a723e */ /* 0x000fe400000010ff */
        /* <DEDUP_REMOVED lines=12> */
[----:B------:R-:W-:Y:S02]  /*3790*/  UIADD3 UR4, UR53, 0x2200, URZ ;  /* 0x0000220035047890 */ /* 0x000fe4000fffe03f */
[----:B------:R-:W-:Y:S01]  /*37a0*/  UIADD3.X UR9, URZ, UR55, URZ, UP0, !UPT ;  /* 0x000000373f097290 */ /* 0x000fe200087fe43f */
[----:B------:R-:W-:Y:S01]  /*37b0*/  UMOV UR6, UR42 ;  /* 0x0000002a00067c82 */ /* 0x000fe20008000000 */
[----:B------:R-:W-:-:S07]  /*37c0*/  UMOV UR7, UR43 ;  /* 0x0000002b00077c82 */ /* 0x000fce0008000000 */
[----:B------:R2:W-:Y:S01]  /*37d0*/  UTMASTG.3D [UR4], [UR8] ;  /* 0x00000004080073b5 */ /* 0x0005e20008010000 */
[----:B------:R0:W-:Y:S01]  /*37e0*/  UTMACMDFLUSH ;  /* 0x00000000000079b7 */ /* 0x0001e20000000000 */
[----:B--2---:R-:W-:-:S04]  /*37f0*/  DEPBAR.LE SB0, 0x1 ;  /* 0x000080400000791a */ /* 0x004fc80000000000 */
.L_x_67:
[----:B------:R-:W-:Y:S05]  /*3800*/  BSYNC B0 ;  /* 0x0000000000007941 */ /* 0x000fea0003800000 */
.L_x_66:
[----:B------:R-:W-:Y:S01]  /*3810*/  VIADD R32, R12, 0x2200 ;  /* 0x000022000c207836 */ /* 0x000fe20000000000 */
[----:B------:R-:W-:Y:S03]  /*3820*/  BAR.SYNC.DEFER_BLOCKING 0x1, 0x100 ;  /* 0x0044000000007b1d */ /* 0x000fe60000010000 */
[----:B------:R-:W-:-:S03]  /*3830*/  IMAD R32, R157, 0x2, R32 ;  /* 0x000000029d207824 */ /* 0x000fc600078e0220 */
[----:B------:R-:W-:Y:S04]  /*3840*/  BSSY B0, `(.L_x_68) ;  /* 0x0000009000007945 */ /* 0x000fe80003800000 */
[----:B------:R-:W-:Y:S05]  /*3850*/  @!P3 BRA `(.L_x_69) ;  /* 0x00000000001cb947 */ /* 0x000fea0003800000 */
[----:B------:R-:W-:-:S13]  /*3860*/  ISETP.NE.AND P4, PT, R161, 0x3, PT ;  /* 0x00000003a100780c */ /* 0x000fda0003f85270 */
[----:B------:R-:W-:Y:S05]  /*3870*/  @!P4 BRA `(.L_x_70) ;  /* 0x000000000004c947 */ /* 0x000fea0003800000 */
[----:B------:R-:W-:Y:S01]  /*3880*/  BPT.TRAP 0x1 ;  /* 0x000000040000795c */ /* 0x000fe20000300000 */
.L_x_70:
[----:B------:R-:W-:-:S04]  /*3890*/  ULEA UR4, UR36, UR53, 0x3 ;  /* 0x0000003524047291 */ /* 0x000fc8000f8e183f */
[----:B------:R-:W-:-:S04]  /*38a0*/  UIADD3 UR4, UR4, 0x60, URZ ;  /* 0x0000006004047890 */ /* 0x000fc8000fffe03f */
[----:B------:R-:W-:-:S09]  /*38b0*/  UPRMT UR4, UR52, 0x654, UR4 ;  /* 0x0000065434047896 */ /* 0x000fd20008000004 */
[----:B------:R-:W-:Y:S03]  /*38c0*/  SYNCS.ARRIVE.TRANS64.RED.A1T0 RZ, [UR4], RZ ;  /* 0x000000ffffff79a7 */ /* 0x000fe60008100404 */
.L_x_69:
[----:B------:R-:W-:Y:S05]  /*38d0*/  BSYNC B0 ;  /* 0x0000000000007941 */ /* 0x000fea0003800000 */
.L_x_68:
[----:B------:R-:W-:Y:S01]  /*38e0*/  UIADD3 UR36, UR36, 0x1, URZ ;  /* 0x0000000124247890 */ /* 0x000fe2000fffe03f */
[----:B------:R-:W-:Y:S01]  /*38f0*/  BSSY B0, `(.L_x_71) ;  /* 0x0000038000007945 */ /* 0x000fe20003800000 */
[----:B------:R-:W-:Y:S02]  /*3900*/  IMAD.MOV.U32 R33, RZ, RZ, RZ ;  /* 0x000000ffff217224 */ /* 0x000fe400078e00ff */
[----:B------:R-:W-:-:S04]  /*3910*/  UISETP.NE.AND UP0, UPT, UR36, 0x4, UPT ;  /* 0x000000042400788c */ /* 0x000fc8000bf05270 */
[----:B------:R-:W-:Y:S01]  /*3920*/  USEL UR36, UR36, URZ, UP0 ;  /* 0x0000003f24247287 */ /* 0x000fe20008000000 */
[----:B------:R-:W-:Y:S11]  /*3930*/  @!P3 BRA `(.L_x_72) ;  /* 0x0000000000ccb947 */ /* 0x000ff60003800000 */
[----:B------:R-:W-:-:S13]  /*3940*/  ISETP.NE.AND P4, PT, R161, 0x3, PT ;  /* 0x00000003a100780c */ /* 0x000fda0003f85270 */
[----:B------:R-:W-:Y:S05]  /*3950*/  @!P4 BRA `(.L_x_73) ;  /* 0x000000000004c947 */ /* 0x000fea0003800000 */
[----:B------:R-:W-:Y:S01]  /*3960*/  BPT.TRAP 0x1 ;  /* 0x000000040000795c */ /* 0x000fe20000300000 */
.L_x_73:
[C---:B-1----:R-:W-:Y:S01]  /*3970*/  LEA R4, R3.reuse, UR53, 0x3 ;  /* 0x0000003503047c11 */ /* 0x042fe2000f8e18ff */
[----:B------:R-:W-:Y:S01]  /*3980*/  VIADD R35, R3, 0x1 ;  /* 0x0000000103237836 */ /* 0x000fe20000000000 */
[----:B------:R-:W-:Y:S01]  /*3990*/  SHF.L.U32 R5, RZ, 0x1f, RZ ;  /* 0x0000001fff057819 */ /* 0x000fe200000006ff */
[----:B------:R-:W-:Y:S03]  /*39a0*/  BSSY B1, `(.L_x_74) ;  /* 0x0000004000017945 */ /* 0x000fe60003800000 */
[----:B------:R-:W1:Y:S01]  /*39b0*/  SYNCS.PHASECHK.TRANS64.TRYWAIT P5, [R4+URZ+0x40], R5 ;  /* 0x00004005040075a7 */ /* 0x000e6200080a017f */
[----:B------:R-:W-:Y:S01]  /*39c0*/  ISETP.NE.AND P4, PT, R35, 0x4, PT ;  /* 0x000000042300780c */ /* 0x000fe20003f85270 */
[----:B-1----:R-:W-:-:S12]  /*39d0*/  @!P5 BRA `(.L_x_75) ;  /* 0x00000060009cd947 */ /* 0x002fd80003800000 */
.L_x_238:
[----:B------:R-:W-:Y:S05]  /*39e0*/  BSYNC B1 ;  /* 0x0000000000017941 */ /* 0x000fea0003800000 */
.L_x_74:
[----:B------:R-:W-:Y:S05]  /*39f0*/  @P2 BRA `(.L_x_76) ;  /* 0x0000000000942947 */ /* 0x000fea0003800000 */
[----:B------:R-:W-:Y:S01]  /*3a00*/  IMAD R36, R3, 0x2000, R24 ;  /* 0x0000200003247824 */ /* 0x000fe200078e0218 */
[----:B------:R-:W-:Y:S05]  /*3a10*/  WARPSYNC.ALL ;  /* 0x0000000000007948 */ /* 0x000fea0003800000 */
[----:B-1----:R-:W-:Y:S01]  /*3a20*/  LEA R5, R157, R36, 0x1 ;  /* 0x000000249d057211 */ /* 0x002fe200078e08ff */
[----:B------:R-:W1:Y:S05]  /*3a30*/  LDSM.16.M88.4 R8, [R36] ;  /* 0x000000002408783b */ /* 0x000e6a0000000200 */
[----:B------:R-:W2:Y:S01]  /*3a40*/  LDSM.16.M88.4 R4, [R5] ;  /* 0x000000000504783b */ /* 0x000ea20000000200 */
[C---:B-1----:R-:W-:Y:S01]  /*3a50*/  IMAD.U32 R14, R8.reuse, 0x10000, RZ ;  /* 0x00010000080e7824 */ /* 0x042fe200078e00ff */
[C---:B------:R-:W-:Y:S01]  /*3a60*/  LOP3.LUT R28, R9.reuse, 0xffff0000, RZ, 0xc0, !PT ;  /* 0xffff0000091c7812 */ /* 0x040fe200078ec0ff */
[----:B------:R-:W-:Y:S01]  /*3a70*/  IMAD.U32 R20, R9, 0x10000, RZ ;  /* 0x0001000009147824 */ /* 0x000fe200078e00ff */
[----:B------:R-:W-:Y:S01]  /*3a80*/  LOP3.LUT R8, R8, 0xffff0000, RZ, 0xc0, !PT ;  /* 0xffff000008087812 */ /* 0x000fe200078ec0ff */
[C---:B------:R-:W-:Y:S01]  /*3a90*/  IMAD.U32 R30, R10.reuse, 0x10000, RZ ;  /* 0x000100000a1e7824 */ /* 0x040fe200078e00ff */
[----:B------:R-:W-:Y:S01]  /*3aa0*/  LOP3.LUT R10, R10, 0xffff0000, RZ, 0xc0, !PT ;  /* 0xffff00000a0a7812 */ /* 0x000fe200078ec0ff */
[----:B--2---:R-:W-:Y:S01]  /*3ab0*/  IMAD.U32 R36, R4, 0x10000, RZ ;  /* 0x0001000004247824 */ /* 0x004fe200078e00ff */
[C---:B------:R-:W-:Y:S01]  /*3ac0*/  LOP3.LUT R160, R11.reuse, 0xffff0000, RZ, 0xc0, !PT ;  /* 0xffff00000ba07812 */ /* 0x040fe200078ec0ff */
[----:B------:R-:W-:Y:S01]  /*3ad0*/  IMAD.U32 R42, R6, 0x10000, RZ ;  /* 0x00010000062a7824 */ /* 0x000fe200078e00ff */
[----:B------:R-:W-:Y:S01]  /*3ae0*/  LOP3.LUT R4, R4, 0xffff0000, RZ, 0xc0, !PT ;  /* 0xffff000004047812 */ /* 0x000fe200078ec0ff */
[----:B------:R-:W-:Y:S01]  /*3af0*/  IMAD.U32 R34, R11, 0x10000, RZ ;  /* 0x000100000b227824 */ /* 0x000fe200078e00ff */
[C---:B------:R-:W-:Y:S01]  /*3b00*/  LOP3.LUT R40, R5.reuse, 0xffff0000, RZ, 0xc0, !PT ;  /* 0xffff000005287812 */ /* 0x040fe200078ec0ff */
[----:B------:R-:W-:Y:S01]  /*3b10*/  IMAD.U32 R38, R5, 0x10000, RZ ;  /* 0x0001000005267824 */ /* 0x000fe200078e00ff */
[----:B------:R-:W-:Y:S01]  /*3b20*/  LOP3.LUT R6, R6, 0xffff0000, RZ, 0xc0, !PT ;  /* 0xffff000006067812 */ /* 0x000fe200078ec0ff */
[C---:B------:R-:W-:Y:S01]  /*3b30*/  IMAD.U32 R44, R7.reuse, 0x10000, RZ ;  /* 0x00010000072c7824 */ /* 0x040fe200078e00ff */
        /* <DEDUP_REMOVED lines=17> */
.L_x_76:
[----:B------:R-:W-:Y:S02]  /*3c50*/  SEL R33, RZ, 0x1, P4 ;  /* 0x00000001ff217807 */ /* 0x000fe40002000000 */
[----:B------:R-:W-:-:S07]  /*3c60*/  SEL R3, R35, RZ, P4 ;  /* 0x000000ff23037207 */ /* 0x000fce0002000000 */
.L_x_72:
[----:B------:R-:W-:Y:S05]  /*3c70*/  BSYNC B0 ;  /* 0x0000000000007941 */ /* 0x000fea0003800000 */
.L_x_71:
        /* <DEDUP_REMOVED lines=45> */
.L_x_78:
[----:B------:R-:W-:Y:S05]  /*3f50*/  BSYNC B0 ;  /* 0x0000000000007941 */ /* 0x000fea0003800000 */
.L_x_77:
        /* <DEDUP_REMOVED lines=8> */
.L_x_81:
[----:B------:R-:W-:-:S04]  /*3fe0*/  ULEA UR4, UR36, UR53, 0x3 ;  /* 0x0000003524047291 */ /* 0x000fc8000f8e183f */
[----:B------:R-:W-:-:S04]  /*3ff0*/  UIADD3 UR4, UR4, 0x60, URZ ;  /* 0x0000006004047890 */ /* 0x000fc8000fffe03f */
[----:B------:R-:W-:-:S09]  /*4000*/  UPRMT UR4, UR52, 0x654, UR4 ;  /* 0x0000065434047896 */ /* 0x000fd20008000004 */
[----:B------:R-:W-:Y:S03]  /*4010*/  SYNCS.ARRIVE.TRANS64.RED.A1T0 RZ, [UR4], RZ ;  /* 0x000000ffffff79a7 */ /* 0x000fe60008100404 */
.L_x_80:
[----:B------:R-:W-:Y:S05]  /*4020*/  BSYNC B0 ;  /* 0x0000000000007941 */ /* 0x000fea0003800000 */
.L_x_79:
[----:B------:R-:W-:Y:S01]  /*4030*/  UIADD3 UR4, UR36, 0x1, URZ ;  /* 0x0000000124047890 */ /* 0x000fe2000fffe03f */
[----:B------:R-:W-:Y:S03]  /*4040*/  BSSY B0, `(.L_x_82) ;  /* 0x0000038000007945 */ /* 0x000fe60003800000 */
[----:B------:R-:W-:-:S04]  /*4050*/  UISETP.NE.AND UP0, UPT, UR4, 0x4, UPT ;  /* 0x000000040400788c */ /* 0x000fc8000bf05270 */
[----:B------:R-:W-:Y:S01]  /*4060*/  USEL UR8, UR4, URZ, UP0 ;  /* 0x0000003f04087287 */ /* 0x000fe20008000000 */
[----:B------:R-:W-:Y:S11]  /*4070*/  @!P3 BRA `(.L_x_83) ;  /* 0x0000000000d0b947 */ /* 0x000ff60003800000 */
[----:B------:R-:W-:-:S13]  /*4080*/  ISETP.NE.AND P4, PT, R161, 0x3, PT ;  /* 0x00000003a100780c */ /* 0x000fda0003f85270 */
[----:B------:R-:W-:Y:S05]  /*4090*/  @!P4 BRA `(.L_x_84) ;  /* 0x000000000004c947 */ /* 0x000fea0003800000 */
[----:B------:R-:W-:Y:S01]  /*40a0*/  BPT.TRAP 0x1 ;  /* 0x000000040000795c */ /* 0x000fe20000300000 */
.L_x_84:
[C---:B-1----:R-:W-:Y:S01]  /*40b0*/  LEA R5, R3.reuse, UR53, 0x3 ;  /* 0x0000003503057c11 */ /* 0x042fe2000f8e18ff */
[----:B------:R-:W-:Y:S01]  /*40c0*/  VIADD R35, R3, 0x1 ;  /* 0x0000000103237836 */ /* 0x000fe20000000000 */
[----:B------:R-:W-:Y:S01]  /*40d0*/  SHF.L.U32 R4, R33, 0x1f, RZ ;  /* 0x0000001f21047819 */ /* 0x000fe200000006ff */
[----:B------:R-:W-:Y:S03]  /*40e0*/  BSSY B1, `(.L_x_85) ;  /* 0x0000005000017945 */ /* 0x000fe60003800000 */
[----:B------:R-:W1:Y:S01]  /*40f0*/  SYNCS.PHASECHK.TRANS64.TRYWAIT P5, [R5+URZ+0x40], R4 ;  /* 0x00004004050075a7 */ /* 0x000e6200080a017f */
[----:B------:R-:W-:-:S04]  /*4100*/  ISETP.NE.AND P4, PT, R35, 0x4, PT ;  /* 0x000000042300780c */ /* 0x000fc80003f85270 */
[----:B------:R-:W-:Y:S01]  /*4110*/  SEL R48, RZ, 0x1, P4 ;  /* 0x00000001ff307807 */ /* 0x000fe20002000000 */
[----:B-1----:R-:W-:Y:S08]  /*4120*/  @!P5 BRA `(.L_x_86) ;  /* 0x0000005800dcd947 */ /* 0x002ff00003800000 */
.L_x_239:
[----:B------:R-:W-:Y:S05]  /*4130*/  BSYNC B1 ;  /* 0x0000000000017941 */ /* 0x000fea0003800000 */
.L_x_85:
[----:B------:R-:W-:Y:S05]  /*4140*/  @P2 BRA `(.L_x_87) ;  /* 0x0000000000942947 */ /* 0x000fea0003800000 */
[----:B------:R-:W-:Y:S01]  /*4150*/  LEA R38, R3, R24, 0xd ;  /* 0x0000001803267211 */ /* 0x000fe200078e68ff */
[----:B------:R-:W-:Y:S05]  /*4160*/  WARPSYNC.ALL ;  /* 0x0000000000007948 */ /* 0x000fea0003800000 */
[----:B-1----:R-:W-:Y:S01]  /*4170*/  IMAD R5, R157, 0x2, R38 ;  /* 0x000000029d057824 */ /* 0x002fe200078e0226 */
        /* <DEDUP_REMOVED lines=34> */
.L_x_87:
[----:B------:R-:W-:Y:S02]  /*43a0*/  LOP3.LUT R33, R33, R48, RZ, 0x3c, !PT ;  /* 0x0000003021217212 */ /* 0x000fe400078e3cff */
[----:B------:R-:W-:-:S07]  /*43b0*/  SEL R3, R35, RZ, P4 ;  /* 0x000000ff23037207 */ /* 0x000fce0002000000 */
.L_x_83:
[----:B------:R-:W-:Y:S05]  /*43c0*/  BSYNC B0 ;  /* 0x0000000000007941 */ /* 0x000fea0003800000 */
.L_x_82:
        /* <DEDUP_REMOVED lines=45> */
.L_x_89:
[----:B------:R-:W-:Y:S05]  /*46a0*/  BSYNC B0 ;  /* 0x0000000000007941 */ /* 0x000fea0003800000 */
.L_x_88:
[----:B-1----:R-:W-:Y:S01]  /*46b0*/  VIADD R4, R12, 0x6200 ;  /* 0x000062000c047836 */ /* 0x002fe20000000000 */
[----:B------:R-:W-:Y:S03]  /*46c0*/  BAR.SYNC.DEFER_BLOCKING 0x1, 0x100 ;  /* 0x0044000000007b1d */ /* 0x000fe60000010000 */
[----:B------:R-:W-:-:S03]  /*46d0*/  IMAD R29, R157, 0x2, R4 ;  /* 0x000000029d1d7824 */ /* 0x000fc600078e0204 */
[----:B------:R-:W-:Y:S04]  /*46e0*/  BSSY B0, `(.L_x_90) ;  /* 0x0000009000007945 */ /* 0x000fe80003800000 */
[----:B------:R-:W-:Y:S05]  /*46f0*/  @!P3 BRA `(.L_x_91) ;  /* 0x00000000001cb947 */ /* 0x000fea0003800000 */
[----:B------:R-:W-:-:S13]  /*4700*/  ISETP.NE.AND P4, PT, R161, 0x3, PT ;  /* 0x00000003a100780c */ /* 0x000fda0003f85270 */
[----:B------:R-:W-:Y:S05]  /*4710*/  @!P4 BRA `(.L_x_92) ;  /* 0x000000000004c947 */ /* 0x000fea0003800000 */
[----:B------:R-:W-:Y:S01]  /*4720*/  BPT.TRAP 0x1 ;  /* 0x000000040000795c */ /* 0x000fe20000300000 */
.L_x_92:
[----:B------:R-:W-:-:S04]  /*4730*/  ULEA UR4, UR8, UR53, 0x3 ;  /* 0x0000003508047291 */ /* 0x000fc8000f8e183f */
[----:B------:R-:W-:-:S04]  /*4740*/  UIADD3 UR4, UR4, 0x60, URZ ;  /* 0x0000006004047890 */ /* 0x000fc8000fffe03f */
[----:B------:R-:W-:-:S09]  /*4750*/  UPRMT UR4, UR52, 0x654, UR4 ;  /* 0x0000065434047896 */ /* 0x000fd20008000004 */
[----:B------:R-:W-:Y:S03]  /*4760*/  SYNCS.ARRIVE.TRANS64.RED.A1T0 RZ, [UR4], RZ ;  /* 0x000000ffffff79a7 */ /* 0x000fe60008100404 */
.L_x_91:
[----:B------:R-:W-:Y:S05]  /*4770*/  BSYNC B0 ;  /* 0x0000000000007941 */ /* 0x000fea0003800000 */
.L_x_90:
        /* <DEDUP_REMOVED lines=8> */
.L_x_95:
[----:B------:R-:W-:Y:S01]  /*4800*/  LEA R4, R3, UR53, 0x3 ;  /* 0x0000003503047c11 */ /* 0x000fe2000f8e18ff */
[----:B------:R-:W-:Y:S01]  /*4810*/  BSSY B1, `(.L_x_96) ;  /* 0x0000007000017945 */ /* 0x000fe20003800000 */
[----:B------:R-:W-:Y:S02]  /*4820*/  SHF.L.U32 R5, R33, 0x1f, RZ ;  /* 0x0000001f21057819 */ /* 0x000fe400000006ff */
[----:B------:R-:W-:Y:S02]  /*4830*/  IADD3 R35, R3, 0x1, RZ ;  /* 0x0000000103237810 */ /* 0x000fe40007ffe0ff */
[----:B------:R-:W1:Y:S02]  /*4840*/  SYNCS.PHASECHK.TRANS64.TRYWAIT P5, [R4+URZ+0x40], R5 ;  /* 0x00004005040075a7 */ /* 0x000e6400080a017f */
[----:B------:R-:W-:-:S04]  /*4850*/  ISETP.NE.AND P4, PT, R35, 0x4, PT ;  /* 0x000000042300780c */ /* 0x000fc80003f85270 */
[----:B------:R-:W-:Y:S01]  /*4860*/  SEL R48, RZ, 0x1, P4 ;  /* 0x00000001ff307807 */ /* 0x000fe20002000000 */
[----:B-1----:R-:W-:Y:S08]  /*4870*/  @!P5 BRA `(.L_x_97) ;  /* 0x00000054001cd947 */ /* 0x002ff00003800000 */
.L_x_240:
[----:B------:R-:W-:Y:S05]  /*4880*/  BSYNC B1 ;  /* 0x0000000000017941 */ /* 0x000fea0003800000 */
.L_x_96:
[----:B------:R-:W-:Y:S05]  /*4890*/  @P2 BRA `(.L_x_98) ;  /* 0x0000000000942947 */ /* 0x000fea0003800000 */
[----:B------:R-:W-:Y:S01]  /*48a0*/  IMAD R38, R3, 0x2000, R24 ;  /* 0x0000200003267824 */ /* 0x000fe200078e0218 */
        /* <DEDUP_REMOVED lines=36> */
.L_x_98:
[----:B------:R-:W-:Y:S02]  /*4af0*/  LOP3.LUT R33, R33, R48, RZ, 0x3c, !PT ;  /* 0x0000003021217212 */ /* 0x000fe400078e3cff */
[----:B------:R-:W-:-:S07]  /*4b00*/  SEL R3, R35, RZ, P4 ;  /* 0x000000ff23037207 */ /* 0x000fce0002000000 */
.L_x_94:
[----:B------:R-:W-:Y:S05]  /*4b10*/  BSYNC B0 ;  /* 0x0000000000007941 */ /* 0x000fea0003800000 */
.L_x_93:
        /* <DEDUP_REMOVED lines=27> */
[----:B------:R1:W-:Y:S01]  /*4cd0*/  STSM.16.M88.4 [R26], R8 ;  /* 0x000000081a007844 */ /* 0x0003e20000000200 */
        /* <DEDUP_REMOVED lines=17> */
.L_x_100:
[----:B------:R-:W-:Y:S05]  /*4df0*/  BSYNC B0 ;  /* 0x0000000000007941 */ /* 0x000fea0003800000 */
.L_x_99:
[----:B------:R-:W-:Y:S06]  /*4e00*/  BAR.SYNC.DEFER_BLOCKING 0x1, 0x100 ;  /* 0x0044000000007b1d */ /* 0x000fec0000010000 */
[----:B------:R-:W-:Y:S04]  /*4e10*/  BSSY B0, `(.L_x_101) ;  /* 0x0000009000007945 */ /* 0x000fe80003800000 */
[----:B------:R-:W-:Y:S05]  /*4e20*/  @!P3 BRA `(.L_x_102) ;  /* 0x00000000001cb947 */ /* 0x000fea0003800000 */
[----:B------:R-:W-:-:S13]  /*4e30*/  ISETP.NE.AND P4, PT, R161, 0x3, PT ;  /* 0x00000003a100780c */ /* 0x000fda0003f85270 */
[----:B------:R-:W-:Y:S05]  /*4e40*/  @!P4 BRA `(.L_x_103) ;  /* 0x000000000004c947 */ /* 0x000fea0003800000 */
[----:B------:R-:W-:Y:S01]  /*4e50*/  BPT.TRAP 0x1 ;  /* 0x000000040000795c */ /* 0x000fe20000300000 */
.L_x_103:
[----:B------:R-:W-:-:S04]  /*4e60*/  ULEA UR4, UR8, UR53, 0x3 ;  /* 0x0000003508047291 */ /* 0x000fc8000f8e183f */
[----:B------:R-:W-:-:S04]  /*4e70*/  UIADD3 UR4, UR4, 0x60, URZ ;  /* 0x0000006004047890 */ /* 0x000fc8000fffe03f */
[----:B------:R-:W-:-:S09]  /*4e80*/  UPRMT UR4, UR52, 0x654, UR4 ;  /* 0x0000065434047896 */ /* 0x000fd20008000004 */
[----:B------:R-:W-:Y:S03]  /*4e90*/  SYNCS.ARRIVE.TRANS64.RED.A1T0 RZ, [UR4], RZ ;  /* 0x000000ffffff79a7 */ /* 0x000fe60008100404 */
.L_x_102:
[----:B------:R-:W-:Y:S05]  /*4ea0*/  BSYNC B0 ;  /* 0x0000000000007941 */ /* 0x000fea0003800000 */
.L_x_101:
        /* <DEDUP_REMOVED lines=8> */
.L_x_106:
        /* <DEDUP_REMOVED lines=8> */
.L_x_241:
[----:B------:R-:W-:Y:S05]  /*4fb0*/  BSYNC B1 ;  /* 0x0000000000017941 */ /* 0x000fea0003800000 */
.L_x_107:
[----:B------:R-:W-:Y:S05]  /*4fc0*/  @P2 BRA `(.L_x_109) ;  /* 0x0000000000942947 */ /* 0x000fea0003800000 */
[----:B------:R-:W-:Y:S01]  /*4fd0*/  LEA R14, R3, R24, 0xd ;  /* 0x00000018030e7211 */ /* 0x000fe200078e68ff */
[----:B------:R-:W-:Y:S05]  /*4fe0*/  WARPSYNC.ALL ;  /* 0x0000000000007948 */ /* 0x000fea0003800000 */
[----:B------:R-:W-:Y:S01]  /*4ff0*/  IMAD R37, R157, 0x2, R14 ;  /* 0x000000029d257824 */ /* 0x000fe200078e020e */
[----:B-1----:R-:W1:Y:S05]  /*5000*/  LDSM.16.M88.4 R4, [R14] ;  /* 0x000000000e04783b */ /* 0x002e6a0000000200 */
[----:B------:R-:W2:Y:S01]  /*5010*/  LDSM.16.M88.4 R36, [R37] ;  /* 0x000000002524783b */ /* 0x000ea20000000200 */
[C---:B-1----:R-:W-:Y:S01]  /*5020*/  IMAD.U32 R8, R4.reuse, 0x10000, RZ ;  /* 0x0001000004087824 */ /* 0x042fe200078e00ff */
[----:B------:R-:W-:Y:S01]  /*5030*/  LOP3.LUT R4, R4, 0xffff0000, RZ, 0xc0, !PT ;  /* 0xffff000004047812 */ /* 0x000fe200078ec0ff */
[C---:B------:R-:W-:Y:S01]  /*5040*/  IMAD.U32 R26, R6.reuse, 0x10000, RZ ;  /* 0x00010000061a7824 */ /* 0x040fe200078e00ff */
[----:B------:R-:W-:Y:S01]  /*5050*/  LOP3.LUT R20, R5, 0xffff0000, RZ, 0xc0, !PT ;  /* 0xffff000005147812 */ /* 0x000fe200078ec0ff */
[C---:B------:R-:W-:Y:S01]  /*5060*/  IMAD.U32 R28, R7.reuse, 0x10000, RZ ;  /* 0x00010000071c7824 */ /* 0x040fe200078e00ff */
[----:B------:R-:W-:Y:S01]  /*5070*/  LOP3.LUT R6, R6, 0xffff0000, RZ, 0xc0, !PT ;  /* 0xffff000006067812 */ /* 0x000fe200078ec0ff */
[----:B--2---:R-:W-:Y:S01]  /*5080*/  IMAD.U32 R30, R36, 0x10000, RZ ;  /* 0x00010000241e7824 */ /* 0x004fe200078e00ff */
[----:B------:R-:W-:Y:S01]  /*5090*/  LOP3.LUT R160, R7, 0xffff0000, RZ, 0xc0, !PT ;  /* 0xffff000007a07812 */ /* 0x000fe200078ec0ff */
        /* <DEDUP_REMOVED lines=24> */
.L_x_109:
[----:B------:R-:W-:Y:S02]  /*5220*/  LOP3.LUT R33, R33, R48, RZ, 0x3c, !PT ;  /* 0x0000003021217212 */ /* 0x000fe400078e3cff */
[----:B------:R-:W-:-:S07]  /*5230*/  SEL R3, R9, RZ, P4 ;  /* 0x000000ff09037207 */ /* 0x000fce0002000000 */
.L_x_105:
[----:B------:R-:W-:Y:S05]  /*5240*/  BSYNC B0 ;  /* 0x0000000000007941 */ /* 0x000fea0003800000 */
.L_x_104:
        /* <DEDUP_REMOVED lines=23> */
[----:B------:R-:W-:Y:S02]  /*53c0*/  F2FP.BF16.F32.PACK_AB R113, R115, R114 ;  /* 0x000000727371723e */ /* 0x000fe400000010ff */
[----:B------:R-:W-:Y:S01]  /*53d0*/  F2FP.BF16.F32.PACK_AB R114, R117, R116 ;  /* 0x000000747572723e */ /* 0x000fe200000010ff */
[----:B------:R1:W-:Y:S01]  /*53e0*/  STSM.16.M88.4 [R12+0x2200], R4 ;  /* 0x002200040c007844 */ /* 0x0003e20000000200 */
        /* <DEDUP_REMOVED lines=19> */
.L_x_111:
[----:B------:R-:W-:Y:S05]  /*5520*/  BSYNC B0 ;  /* 0x0000000000007941 */ /* 0x000fea0003800000 */
.L_x_110:
[----:B------:R-:W-:Y:S06]  /*5530*/  BAR.SYNC.DEFER_BLOCKING 0x1, 0x100 ;  /* 0x0044000000007b1d */ /* 0x000fec0000010000 */
[----:B------:R-:W-:Y:S04]  /*5540*/  BSSY B0, `(.L_x_112) ;  /* 0x0000009000007945 */ /* 0x000fe80003800000 */
[----:B------:R-:W-:Y:S05]  /*5550*/  @!P3 BRA `(.L_x_113) ;  /* 0x00000000001cb947 */ /* 0x000fea0003800000 */
[----:B------:R-:W-:-:S13]  /*5560*/  ISETP.NE.AND P4, PT, R161, 0x3, PT ;  /* 0x00000003a100780c */ /* 0x000fda0003f85270 */
[----:B------:R-:W-:Y:S05]  /*5570*/  @!P4 BRA `(.L_x_114) ;  /* 0x000000000004c947 */ /* 0x000fea0003800000 */
[----:B------:R-:W-:Y:S01]  /*5580*/  BPT.TRAP 0x1 ;  /* 0x000000040000795c */ /* 0x000fe20000300000 */
.L_x_114:
[----:B------:R-:W-:-:S04]  /*5590*/  ULEA UR4, UR8, UR53, 0x3 ;  /* 0x0000003508047291 */ /* 0x000fc8000f8e183f */
[----:B------:R-:W-:-:S04]  /*55a0*/  UIADD3 UR4, UR4, 0x60, URZ ;  /* 0x0000006004047890 */ /* 0x000fc8000fffe03f */
[----:B------:R-:W-:-:S09]  /*55b0*/  UPRMT UR4, UR52, 0x654, UR4 ;  /* 0x0000065434047896 */ /* 0x000fd20008000004 */
[----:B------:R-:W-:Y:S03]  /*55c0*/  SYNCS.ARRIVE.TRANS64.RED.A1T0 RZ, [UR4], RZ ;  /* 0x000000ffffff79a7 */ /* 0x000fe60008100404 */
.L_x_113:
[----:B------:R-:W-:Y:S05]  /*55d0*/  BSYNC B0 ;  /* 0x0000000000007941 */ /* 0x000fea0003800000 */
.L_x_112:
        /* <DEDUP_REMOVED lines=8> */
.L_x_117:
        /* <DEDUP_REMOVED lines=8> */
.L_x_242:
[----:B------:R-:W-:Y:S05]  /*56e0*/  BSYNC B1 ;  /* 0x0000000000017941 */ /* 0x000fea0003800000 */
.L_x_118:
[----:B------:R-:W-:Y:S05]  /*56f0*/  @P2 BRA `(.L_x_120) ;  /* 0x0000000000942947 */ /* 0x000fea0003800000 */
[----:B------:R-:W-:Y:S01]  /*5700*/  IMAD R14, R3, 0x2000, R24 ;  /* 0x00002000030e7824 */ /* 0x000fe200078e0218 */
[----:B------:R-:W-:Y:S05]  /*5710*/  WARPSYNC.ALL ;  /* 0x0000000000007948 */ /* 0x000fea0003800000 */
[----:B------:R-:W-:Y:S01]  /*5720*/  LEA R37, R157, R14, 0x1 ;  /* 0x0000000e9d257211 */ /* 0x000fe200078e08ff */
        /* <DEDUP_REMOVED lines=34> */
.L_x_120:
[----:B------:R-:W-:Y:S02]  /*5950*/  LOP3.LUT R33, R33, R46, RZ, 0x3c, !PT ;  /* 0x0000002e21217212 */ /* 0x000fe400078e3cff */
[----:B------:R-:W-:-:S07]  /*5960*/  SEL R3, R9, RZ, P4 ;  /* 0x000000ff09037207 */ /* 0x000fce0002000000 */
.L_x_116:
[----:B------:R-:W-:Y:S05]  /*5970*/  BSYNC B0 ;  /* 0x0000000000007941 */ /* 0x000fea0003800000 */
.L_x_115:
        /* <DEDUP_REMOVED lines=45> */
.L_x_122:
[----:B------:R-:W-:Y:S05]  /*5c50*/  BSYNC B0 ;  /* 0x0000000000007941 */ /* 0x000fea0003800000 */
.L_x_121:
[----:B------:R-:W-:Y:S06]  /*5c60*/  BAR.SYNC.DEFER_BLOCKING 0x1, 0x100 ;  /* 0x0044000000007b1d */ /* 0x000fec0000010000 */
[----:B------:R-:W-:Y:S04]  /*5c70*/  BSSY B0, `(.L_x_123) ;  /* 0x0000009000007945 */ /* 0x000fe80003800000 */
[----:B------:R-:W-:Y:S05]  /*5c80*/  @!P3 BRA `(.L_x_124) ;  /* 0x00000000001cb947 */ /* 0x000fea0003800000 */
[----:B------:R-:W-:-:S13]  /*5c90*/  ISETP.NE.AND P4, PT, R161, 0x3, PT ;  /* 0x00000003a100780c */ /* 0x000fda0003f85270 */
[----:B------:R-:W-:Y:S05]  /*5ca0*/  @!P4 BRA `(.L_x_125) ;  /* 0x000000000004c947 */ /* 0x000fea0003800000 */
[----:B------:R-:W-:Y:S01]  /*5cb0*/  BPT.TRAP 0x1 ;  /* 0x000000040000795c */ /* 0x000fe20000300000 */
.L_x_125:
[----:B------:R-:W-:-:S04]  /*5cc0*/  ULEA UR4, UR8, UR53, 0x3 ;  /* 0x0000003508047291 */ /* 0x000fc8000f8e183f */
[----:B------:R-:W-:-:S04]  /*5cd0*/  UIADD3 UR4, UR4, 0x60, URZ ;  /* 0x0000006004047890 */ /* 0x000fc8000fffe03f */
[----:B------:R-:W-:-:S09]  /*5ce0*/  UPRMT UR4, UR52, 0x654, UR4 ;  /* 0x0000065434047896 */ /* 0x000fd20008000004 */
[----:B------:R-:W-:Y:S03]  /*5cf0*/  SYNCS.ARRIVE.TRANS64.RED.A1T0 RZ, [UR4], RZ ;  /* 0x000000ffffff79a7 */ /* 0x000fe60008100404 */
.L_x_124:
[----:B------:R-:W-:Y:S05]  /*5d00*/  BSYNC B0 ;  /* 0x0000000000007941 */ /* 0x000fea0003800000 */
.L_x_123:
        /* <DEDUP_REMOVED lines=8> */
.L_x_128:
[----:B------:R-:W-:Y:S01]  /*5d90*/  SHF.L.U32 R33, R33, 0x1f, RZ ;  /* 0x0000001f21217819 */ /* 0x000fe200000006ff */
[----:B------:R-:W-:Y:S01]  /*5da0*/  BSSY B1, `(.L_x_129) ;  /* 0x0000004000017945 */ /* 0x000fe20003800000 */
[----:B-1----:R-:W-:-:S04]  /*5db0*/  LEA R4, R3, UR53, 0x3 ;  /* 0x0000003503047c11 */ /* 0x002fc8000f8e18ff */
[----:B------:R-:W1:Y:S02]  /*5dc0*/  SYNCS.PHASECHK.TRANS64.TRYWAIT P4, [R4+URZ+0x40], R33 ;  /* 0x00004021040075a7 */ /* 0x000e64000808017f */
[----:B-1----:R-:W-:Y:S05]  /*5dd0*/  @!P4 BRA `(.L_x_130) ;  /* 0x000000400000c947 */ /* 0x002fea0003800000 */
.L_x_243:
[----:B------:R-:W-:Y:S05]  /*5de0*/  BSYNC B1 ;  /* 0x0000000000017941 */ /* 0x000fea0003800000 */
.L_x_129:
[----:B------:R-:W-:Y:S05]  /*5df0*/  @P2 BRA `(.L_x_127) ;  /* 0x0000000000942947 */ /* 0x000fea0003800000 */
[----:B------:R-:W-:Y:S01]  /*5e00*/  IMAD R24, R3, 0x2000, R24 ;  /* 0x0000200003187824 */ /* 0x000fe200078e0218 */
[----:B------:R-:W-:Y:S05]  /*5e10*/  WARPSYNC.ALL ;  /* 0x0000000000007948 */ /* 0x000fea0003800000 */
[----:B------:R-:W-:Y:S01]  /*5e20*/  IMAD R3, R157, 0x2, R24 ;  /* 0x000000029d037824 */ /* 0x000fe200078e0218 */
[----:B-1----:R-:W1:Y:S04]  /*5e30*/  LDSM.16.M88.4 R4, [R24] ;  /* 0x000000001804783b */ /* 0x002e680000000200 */
[----:B------:R-:W2:Y:S01]  /*5e40*/  LDSM.16.M88.4 R32, [R3] ;  /* 0x000000000320783b */ /* 0x000ea20000000200 */
[C---:B-1----:R-:W-:Y:S01]  /*5e50*/  IMAD.U32 R8, R4.reuse, 0x10000, RZ ;  /* 0x0001000004087824 */ /* 0x042fe200078e00ff */
[----:B------:R-:W-:Y:S01]  /*5e60*/  LOP3.LUT R4, R4, 0xffff0000, RZ, 0xc0, !PT ;  /* 0xffff000004047812 */ /* 0x000fe200078ec0ff */
[----:B------:R-:W-:Y:S01]  /*5e70*/  IMAD.U32 R26, R6, 0x10000, RZ ;  /* 0x00010000061a7824 */ /* 0x000fe200078e00ff */
[C---:B------:R-:W-:Y:S01]  /*5e80*/  SHF.L.U32 R10, R5.reuse, 0x10, RZ ;  /* 0x00000010050a7819 */ /* 0x040fe200000006ff */
[----:B--2---:R-:W-:Y:S01]  /*5e90*/  IMAD.U32 R24, R32, 0x10000, RZ ;  /* 0x0001000020187824 */ /* 0x004fe200078e00ff */
[----:B------:R-:W-:Y:S01]  /*5ea0*/  LOP3.LUT R20, R5, 0xffff0000, RZ, 0xc0, !PT ;  /* 0xffff000005147812 */ /* 0x000fe200078ec0ff */
[----:B------:R-:W-:Y:S01]  /*5eb0*/  IMAD.U32 R38, R34, 0x10000, RZ ;  /* 0x0001000022267824 */ /* 0x000fe200078e00ff */
[----:B------:R-:W-:Y:S01]  /*5ec0*/  LOP3.LUT R6, R6, 0xffff0000, RZ, 0xc0, !PT ;  /* 0xffff000006067812 */ /* 0x000fe200078ec0ff */
[C---:B------:R-:W-:Y:S01]  /*5ed0*/  IMAD.U32 R28, R7.reuse, 0x10000, RZ ;  /* 0x00010000071c7824 */ /* 0x040fe200078e00ff */
[----:B------:R-:W-:Y:S01]  /*5ee0*/  LOP3.LUT R160, R7, 0xffff0000, RZ, 0xc0, !PT ;  /* 0xffff000007a07812 */ /* 0x000fe200078ec0ff */
[----:B------:R-:W-:Y:S01]  /*5ef0*/  IMAD.U32 R30, R33, 0x10000, RZ ;  /* 0x00010000211e7824 */ /* 0x000fe200078e00ff */
[----:B------:R-:W-:Y:S01]  /*5f00*/  LOP3.LUT R32, R32, 0xffff0000, RZ, 0xc0, !PT ;  /* 0xffff000020207812 */ /* 0x000fe200078ec0ff */
[----:B------:R-:W-:Y:S01]  /*5f10*/  IMAD.U32 R40, R35, 0x10000, RZ ;  /* 0x0001000023287824 */ /* 0x000fe200078e00ff */
[----:B------:R-:W-:Y:S01]  /*5f20*/  LOP3.LUT R36, R33, 0xffff0000, RZ, 0xc0, !PT ;  /* 0xffff000021247812 */ /* 0x000fe200078ec0ff */
[C---:B------:R-:W-:Y:S01]  /*5f30*/  FMUL R23, R155.reuse, R28 ;  /* 0x0000001c9b177220 */ /* 0x040fe20000400000 */
        /* <DEDUP_REMOVED lines=17> */
.L_x_127:
[----:B------:R-:W-:Y:S05]  /*6050*/  BSYNC B0 ;  /* 0x0000000000007941 */ /* 0x000fea0003800000 */
.L_x_126:
        /* <DEDUP_REMOVED lines=16> */
[----:B-1----:R-:W-:Y:S01]  /*6160*/  F2FP.BF16.F32.PACK_AB R4, R14, R13 ;  /* 0x0000000d0e04723e */ /* 0x002fe200000010ff */
        /* <DEDUP_REMOVED lines=28> */
.L_x_132:
[----:B------:R-:W-:Y:S05]  /*6330*/  BSYNC B0 ;  /* 0x0000000000007941 */ /* 0x000fea0003800000 */
.L_x_131:
[----:B------:R-:W-:Y:S06]  /*6340*/  BAR.SYNC.DEFER_BLOCKING 0x1, 0x100 ;  /* 0x0044000000007b1d */ /* 0x000fec0000010000 */
[----:B------:R-:W-:Y:S04]  /*6350*/  BSSY B0, `(.L_x_133) ;  /* 0x0000009000007945 */ /* 0x000fe80003800000 */
[----:B------:R-:W-:Y:S05]  /*6360*/  @!P3 BRA `(.L_x_134) ;  /* 0x00000000001cb947 */ /* 0x000fea0003800000 */
[----:B------:R-:W-:-:S13]  /*6370*/  ISETP.NE.AND P0, PT, R161, 0x3, PT ;  /* 0x00000003a100780c */ /* 0x000fda0003f05270 */
[----:B------:R-:W-:Y:S05]  /*6380*/  @!P0 BRA `(.L_x_135) ;  /* 0x0000000000048947 */ /* 0x000fea0003800000 */
[----:B------:R-:W-:Y:S01]  /*6390*/  BPT.TRAP 0x1 ;  /* 0x000000040000795c */ /* 0x000fe20000300000 */
.L_x_135:
[----:B------:R-:W-:-:S04]  /*63a0*/  ULEA UR4, UR36, UR53, 0x3 ;  /* 0x0000003524047291 */ /* 0x000fc8000f8e183f */
[----:B------:R-:W-:-:S04]  /*63b0*/  UIADD3 UR4, UR4, 0x60, URZ ;  /* 0x0000006004047890 */ /* 0x000fc8000fffe03f */
[----:B------:R-:W-:-:S09]  /*63c0*/  UPRMT UR4, UR52, 0x654, UR4 ;  /* 0x0000065434047896 */ /* 0x000fd20008000004 */
[----:B------:R-:W-:Y:S03]  /*63d0*/  SYNCS.ARRIVE.TRANS64.RED.A1T0 RZ, [UR4], RZ ;  /* 0x000000ffffff79a7 */ /* 0x000fe60008100404 */
.L_x_134:
[----:B------:R-:W-:Y:S05]  /*63e0*/  BSYNC B0 ;  /* 0x0000000000007941 */ /* 0x000fea0003800000 */
.L_x_133:
[----:B------:R-:W-:Y:S01]  /*63f0*/  IADD3 R16, P0, R16, UR46, RZ ;  /* 0x0000002e10107c10 */ /* 0x000fe2000ff1e0ff */
[----:B------:R-:W-:Y:S01]  /*6400*/  ULDC.64 UR4, c[0x0][0x8f8] ;  /* 0x00023e0000047ab9 */ /* 0x000fe20000000a00 */
[----:B------:R-:W-:Y:S01]  /*6410*/  UIADD3 UR36, UR36, 0x1, URZ ;  /* 0x0000000124247890 */ /* 0x000fe2000fffe03f */
[----:B------:R-:W-:Y:S01]  /*6420*/  PRMT R3, RZ, 0x7610, R3 ;  /* 0x00007610ff037816 */ /* 0x000fe20000000003 */
[----:B------:R-:W-:Y:S01]  /*6430*/  UMOV UR43, 0xffffffff ;  /* 0xffffffff002b7882 */ /* 0x000fe20000000000 */
[----:B------:R-:W-:Y:S01]  /*6440*/  IADD3.X R17, R17, UR39, RZ, P0, !PT ;  /* 0x0000002711117c10 */ /* 0x000fe200087fe4ff */
[----:B------:R-:W-:Y:S01]  /*6450*/  UISETP.NE.AND UP0, UPT, UR36, 0x4, UPT ;  /* 0x000000042400788c */ /* 0x000fe2000bf05270 */
[----:B------:R-:W-:Y:S01]  /*6460*/  ISETP.GE.U32.AND P0, PT, R16, UR4, PT ;  /* 0x0000000410007c0c */ /* 0x000fe2000bf06070 */
[----:B------:R-:W-:Y:S02]  /*6470*/  IMAD.MOV.U32 R23, RZ, RZ, -0x1 ;  /* 0xffffffffff177424 */ /* 0x000fe400078e00ff */
[----:B------:R-:W-:Y:S01]  /*6480*/  USEL UR36, UR36, URZ, UP0 ;  /* 0x0000003f24247287 */ /* 0x000fe20008000000 */
[----:B------:R-:W-:Y:S01]  /*6490*/  ISETP.GE.U32.AND.EX P0, PT, R17, UR5, PT, P0 ;  /* 0x0000000511007c0c */ /* 0x000fe2000bf06100 */
[----:B------:R-:W-:-:S12]  /*64a0*/  IMAD.MOV.U32 R158, RZ, RZ, -0x1 ;  /* 0xffffffffff9e7424 */ /* 0x000fd800078e00ff */
[----:B------:R-:W-:Y:S05]  /*64b0*/  @P0 BRA `(.L_x_136) ;  /* 0x0000000400600947 */ /* 0x000fea0003800000 */
[----:B-1----:R-:W1:Y:S01]  /*64c0*/  LDC.64 R10, c[0x0][0x8d0] ;  /* 0x00023400ff0a7b82 */ /* 0x002e620000000a00 */
[----:B------:R-:W2:Y:S01]  /*64d0*/  S2R R23, SR_CTAID.X ;  /* 0x0000000000177919 */ /* 0x000ea20000002500 */
[----:B------:R-:W-:Y:S02]  /*64e0*/  IMAD.MOV.U32 R8, RZ, RZ, R16 ;  /* 0x000000ffff087224 */ /* 0x000fe400078e0010 */
[----:B------:R-:W-:-:S04]  /*64f0*/  IMAD.MOV.U32 R9, RZ, RZ, R17 ;  /* 0x000000ffff097224 */ /* 0x000fc800078e0011 */
[----:B------:R-:W3:Y:S08]  /*6500*/  LDC R12, c[0x0][0x8d8] ;  /* 0x00023600ff0c7b82 */ /* 0x000ef00000000800 */
[----:B------:R-:W4:Y:S01]  /*6510*/  LDC.64 R14, c[0x0][0x8c8] ;  /* 0x00023200ff0e7b82 */ /* 0x000f220000000a00 */
[----:B-1----:R-:W-:-:S04]  /*6520*/  ISETP.NE.U32.AND P0, PT, R10, RZ, PT ;  /* 0x000000ff0a00720c */ /* 0x002fc80003f05070 */
[----:B------:R-:W-:-:S13]  /*6530*/  ISETP.NE.AND.EX P0, PT, R11, RZ, PT, P0 ;  /* 0x000000ff0b00720c */ /* 0x000fda0003f05300 */
[----:B--234-:R-:W-:Y:S05]  /*6540*/  @!P0 BRA `(.L_x_137) ;  /* 0x0000000000288947 */ /* 0x01cfea0003800000 */
[----:B------:R-:W1:Y:S02]  /*6550*/  LDC R3, c[0x0][0x8dc] ;  /* 0x00023700ff037b82 */ /* 0x000e640000000800 */
[----:B-1----:R-:W-:-:S05]  /*6560*/  IADD3 R3, P0, R16, R3, RZ ;  /* 0x0000000310037210 */ /* 0x002fca0007f1e0ff */
[----:B------:R-:W-:-:S04]  /*6570*/  IMAD.X R13, RZ, RZ, R17, P0 ;  /* 0x000000ffff0d7224 */ /* 0x000fc800000e0611 */
[----:B------:R-:W-:-:S04]  /*6580*/  IMAD.WIDE.U32 R4, R13, R10, RZ ;  /* 0x0000000a0d047225 */ /* 0x000fc800078e00ff */
[----:B------:R-:W-:-:S04]  /*6590*/  IMAD.WIDE.U32 R6, P0, R3, R11, R4 ;  /* 0x0000000b03067225 */ /* 0x000fc80007800004 */
[----:B------:R-:W-:Y:S01]  /*65a0*/  IMAD.WIDE.U32 R4, R3, R10, RZ ;  /* 0x0000000a03047225 */ /* 0x000fe200078e00ff */
[----:B------:R-:W-:-:S03]  /*65b0*/  IADD3.X R9, RZ, RZ, RZ, P0, !PT ;  /* 0x000000ffff097210 */ /* 0x000fc600007fe4ff */
[----:B------:R-:W-:Y:S01]  /*65c0*/  IMAD.MOV.U32 R8, RZ, RZ, R7 ;  /* 0x000000ffff087224 */ /* 0x000fe200078e0007 */
[----:B------:R-:W-:-:S05]  /*65d0*/  IADD3 RZ, P0, R5, R6, RZ ;  /* 0x0000000605ff7210 */ /* 0x000fca0007f1e0ff */
[----:B------:R-:W-:-:S08]  /*65e0*/  IMAD.WIDE.U32.X R8, R13, R11, R8, P0 ;  /* 0x0000000b0d087225 */ /* 0x000fd000000e0408 */
.L_x_137:
[----:B------:R-:W1:Y:S01]  /*65f0*/  S2R R13, SR_CTAID.Y ;  /* 0x00000000000d7919 */ /* 0x000e620000002600 */
[-CC-:B------:R-:W-:Y:S01]  /*6600*/  SHF.R.U64 R31, R8, R12.reuse, R9.reuse ;  /* 0x0000000c081f7219 */ /* 0x180fe20000001209 */
[----:B------:R-:W2:Y:S01]  /*6610*/  LDC.64 R20, c[0x0][0x8e8] ;  /* 0x00023a00ff147b82 */ /* 0x000ea20000000a00 */
[----:B------:R-:W-:Y:S01]  /*6620*/  SHF.R.U32.HI R3, RZ, R12, R9 ;  /* 0x0000000cff037219 */ /* 0x000fe20000011609 */
[----:B------:R-:W-:Y:S01]  /*6630*/  ULDC UR4, c[0x0][0x150] ;  /* 0x0000540000047ab9 */ /* 0x000fe20000000800 */
[----:B------:R-:W-:Y:S02]  /*6640*/  IADD3 R7, P0, RZ, -R31, RZ ;  /* 0x8000001fff077210 */ /* 0x000fe40007f1e0ff */
[----:B------:R-:W-:-:S03]  /*6650*/  I2FP.F32.U32 R9, R23 ;  /* 0x0000001700097245 */ /* 0x000fc60000201000 */
[----:B------:R-:W3:Y:S01]  /*6660*/  LDC R8, c[0x0][0x8c0] ;  /* 0x00023000ff087b82 */ /* 0x000ee20000000800 */
[----:B------:R-:W-:Y:S02]  /*6670*/  IMAD.X R3, RZ, RZ, ~R3, P0 ;  /* 0x000000ffff037224 */ /* 0x000fe400000e0e03 */
[----:B------:R-:W-:Y:S01]  /*6680*/  FMUL R9, R9, UR4 ;  /* 0x0000000409097c20 */ /* 0x000fe20008400000 */
[----:B------:R-:W-:Y:S01]  /*6690*/  IMAD.WIDE.U32 R4, R7, R14, R16 ;  /* 0x0000000e07047225 */ /* 0x000fe200078e0010 */
[----:B------:R-:W-:-:S03]  /*66a0*/  ULDC UR4, c[0x0][0x154] ;  /* 0x0000550000047ab9 */ /* 0x000fc60000000800 */
[----:B------:R-:W-:Y:S01]  /*66b0*/  IMAD R6, R3, R14, RZ ;  /* 0x0000000e03067224 */ /* 0x000fe200078e02ff */
[----:B------:R-:W4:Y:S01]  /*66c0*/  LDC R11, c[0x0][0x900] ;  /* 0x00024000ff0b7b82 */ /* 0x000f220000000800 */
[----:B------:R-:W5:Y:S02]  /*66d0*/  F2I.U32.TRUNC.NTZ R9, R9 ;  /* 0x0000000900097305 */ /* 0x000f64000020f000 */
[----:B------:R-:W-:-:S04]  /*66e0*/  IMAD R3, R7, R15, R6 ;  /* 0x0000000f07037224 */ /* 0x000fc800078e0206 */
[----:B------:R-:W-:Y:S01]  /*66f0*/  IMAD.IADD R3, R5, 0x1, R3 ;  /* 0x0000000105037824 */ /* 0x000fe200078e0203 */
[----:B------:R-:W4:Y:S01]  /*6700*/  LDC R14, c[0x0][0x8b0] ;  /* 0x00022c00ff0e7b82 */ /* 0x000f220000000800 */
[----:B--2---:R-:W-:-:S04]  /*6710*/  ISETP.NE.U32.AND P0, PT, R20, RZ, PT ;  /* 0x000000ff1400720c */ /* 0x004fc80003f05070 */
[----:B------:R-:W-:-:S03]  /*6720*/  ISETP.NE.AND.EX P0, PT, R21, RZ, PT, P0 ;  /* 0x000000ff1500720c */ /* 0x000fc60003f05300 */
[----:B------:R-:W2:Y:S01]  /*6730*/  LDC R6, c[0x0][0x144] ;  /* 0x00005100ff067b82 */ /* 0x000ea20000000800 */
[-C--:B---3--:R-:W-:Y:S01]  /*6740*/  SHF.R.U64 R12, R4, R8.reuse, R3 ;  /* 0x00000008040c7219 */ /* 0x088fe20000001203 */
[----:B-----5:R-:W-:Y:S01]  /*6750*/  IMAD.MOV R9, RZ, RZ, -R9 ;  /* 0x000000ffff097224 */ /* 0x020fe200078e0a09 */
[----:B-1----:R-:W-:Y:S02]  /*6760*/  I2FP.F32.U32 R4, R13 ;  /* 0x0000000d00047245 */ /* 0x002fe40000201000 */
[----:B------:R-:W-:-:S03]  /*6770*/  SHF.R.U32.HI R3, RZ, R8, R3 ;  /* 0x00000008ff037219 */ /* 0x000fc60000011603 */
[----:B------:R-:W1:Y:S01]  /*6780*/  LDC R24, c[0x0][0x148] ;  /* 0x00005200ff187b82 */ /* 0x000e620000000800 */
[----:B------:R-:W-:Y:S01]  /*6790*/  FMUL R7, R4, UR4 ;  /* 0x0000000404077c20 */ /* 0x000fe20008400000 */
[----:B------:R-:W-:Y:S01]  /*67a0*/  IMAD.MOV.U32 R4, RZ, RZ, -0x1 ;  /* 0xffffffffff047424 */ /* 0x000fe200078e00ff */
[-C--:B----4-:R-:W-:Y:S02]  /*67b0*/  SHF.L.U32 R29, R0, R11.reuse, RZ ;  /* 0x0000000b001d7219 */ /* 0x090fe400000006ff */
[----:B------:R3:W4:Y:S02]  /*67c0*/  F2I.U32.TRUNC.NTZ R15, R7 ;  /* 0x00000007000f7305 */ /* 0x000724000020f000 */
[----:B------:R-:W-:Y:S01]  /*67d0*/  SHF.L.U32 R4, R4, R11, RZ ;  /* 0x0000000b04047219 */ /* 0x000fe200000006ff */
[----:B------:R-:W1:Y:S01]  /*67e0*/  LDC R25, c[0x0][0x8a8] ;  /* 0x00022a00ff197b82 */ /* 0x000e620000000800 */
[-CC-:B------:R-:W-:Y:S02]  /*67f0*/  SHF.R.U64 R10, R12, R14.reuse, R3.reuse ;  /* 0x0000000e0c0a7219 */ /* 0x180fe40000001203 */
[----:B------:R-:W-:-:S04]  /*6800*/  SHF.R.U32.HI R3, RZ, R14, R3 ;  /* 0x0000000eff037219 */ /* 0x000fc80000011603 */
[----:B------:R-:W-:Y:S01]  /*6810*/  SHF.R.U64 R14, R10, R11, R3 ;  /* 0x0000000b0a0e7219 */ /* 0x000fe20000001203 */
[----:B------:R-:W1:Y:S01]  /*6820*/  LDC R27, c[0x0][0x8f0] ;  /* 0x00023c00ff1b7b82 */ /* 0x000e620000000800 */
[----:B--2---:R-:W-:Y:S01]  /*6830*/  IMAD R26, R6, R9, R23 ;  /* 0x00000009061a7224 */ /* 0x004fe200078e0217 */
[----:B------:R-:W-:Y:S02]  /*6840*/  LOP3.LUT R23, RZ, R4, RZ, 0x33, !PT ;  /* 0x00000004ff177212 */ /* 0x000fe400078e33ff */
[----:B------:R-:W-:Y:S01]  /*6850*/  SHF.R.U32.HI R5, RZ, R11, R3 ;  /* 0x0000000bff057219 */ /* 0x000fe20000011603 */
[----:B------:R-:W-:-:S03]  /*6860*/  IMAD.MOV.U32 R4, RZ, RZ, R14 ;  /* 0x000000ffff047224 */ /* 0x000fc600078e000e */
[----:B------:R-:W2:Y:S08]  /*6870*/  LDC R28, c[0x0][0x8e0] ;  /* 0x00023800ff1c7b82 */ /* 0x000eb00000000800 */
[----:B------:R-:W1:Y:S01]  /*6880*/  LDC R30, c[0x0][0x8b8] ;  /* 0x00022e00ff1e7b82 */ /* 0x000e620000000800 */
[----:B---34-:R-:W-:Y:S05]  /*6890*/  @!P0 BRA `(.L_x_138) ;  /* 0x0000000000288947 */ /* 0x018fea0003800000 */
[----:B------:R-:W3:Y:S02]  /*68a0*/  LDC R3, c[0x0][0x8f4] ;  /* 0x00023d00ff037b82 */ /* 0x000ee40000000800 */
[----:B---3--:R-:W-:-:S05]  /*68b0*/  IADD3 R3, P0, R14, R3, RZ ;  /* 0x000000030e037210 */ /* 0x008fca0007f1e0ff */
        /* <DEDUP_REMOVED lines=8> */
.L_x_138:
[----:B------:R-:W-:Y:S01]  /*6940*/  ISETP.NE.AND P0, PT, R2, 0x1, PT ;  /* 0x000000010200780c */ /* 0x000fe20003f05270 */
[----:B------:R-:W-:Y:S01]  /*6950*/  IMAD.MOV R15, RZ, RZ, -R15 ;  /* 0x000000ffff0f7224 */ /* 0x000fe200078e0a0f */
[----:B-1----:R-:W-:Y:S02]  /*6960*/  SHF.R.U64 R0, R4, R27, R5 ;  /* 0x0000001b04007219 */ /* 0x002fe40000001205 */
[----:B------:R-:W-:Y:S02]  /*6970*/  LOP3.LUT R23, R10, R23, RZ, 0xc0, !PT ;  /* 0x000000170a177212 */ /* 0x000fe400078ec0ff */
[----:B------:R-:W-:Y:S01]  /*6980*/  IADD3 R5, R25, -0x1, RZ ;  /* 0xffffffff19057810 */ /* 0x000fe20007ffe0ff */
[----:B------:R-:W-:Y:S01]  /*6990*/  IMAD.MOV R3, RZ, RZ, -R0 ;  /* 0x000000ffff037224 */ /* 0x000fe200078e0a00 */
[----:B------:R-:W-:Y:S01]  /*69a0*/  R2UR UR43, R31 ;  /* 0x000000001f2b72ca */ /* 0x000fe200000e0000 */
[----:B------:R-:W-:Y:S01]  /*69b0*/  IMAD R23, R29, R0, R23 ;  /* 0x000000001d177224 */ /* 0x000fe200078e0217 */
[----:B------:R-:W-:Y:S01]  /*69c0*/  LOP3.LUT R5, R12, R5, RZ, 0xc0, !PT ;  /* 0x000000050c057212 */ /* 0x000fe200078ec0ff */
[----:B--2---:R-:W-:-:S02]  /*69d0*/  IMAD R0, R3, R28, R14 ;  /* 0x0000001c03007224 */ /* 0x004fc400078e020e */
[----:B------:R-:W-:Y:S02]  /*69e0*/  @P0 IMAD R26, R24, R15, R13 ;  /* 0x0000000f181a0224 */ /* 0x000fe400078e020d */
[----:B------:R-:W-:Y:S02]  /*69f0*/  IMAD R0, R0, R25, R5 ;  /* 0x0000001900007224 */ /* 0x000fe400078e0205 */
[----:B------:R-:W-:Y:S02]  /*6a00*/  IMAD R23, R23, R30, R26 ;  /* 0x0000001e17177224 */ /* 0x000fe400078e021a */
[----:B------:R-:W-:-:S03]  /*6a10*/  IMAD.MOV.U32 R3, RZ, RZ, 0x1 ;  /* 0x00000001ff037424 */ /* 0x000fc600078e00ff */
[----:B------:R-:W-:Y:S02]  /*6a20*/  SEL R158, R0, R23, !P0 ;  /* 0x00000017009e7207 */ /* 0x000fe40004000000 */
[----:B------:R-:W-:-:S07]  /*6a30*/  SEL R23, R23, R0, !P0 ;  /* 0x0000000017177207 */ /* 0x000fce0004000000 */
.L_x_136:
[----:B------:R-:W-:Y:S01]  /*6a40*/  UIADD3 UR50, UR51, UR50, URZ ;  /* 0x0000003233327290 */ /* 0x000fe2000fffe03f */
[----:B------:R-:W-:Y:S01]  /*6a50*/  LOP3.LUT P0, RZ, R3, 0xff, RZ, 0xc0, !PT ;  /* 0x000000ff03ff7812 */ /* 0x000fe2000780c0ff */
[----:B------:R-:W-:Y:S02]  /*6a60*/  UIADD3 UR44, UR44, 0x8, URZ ;  /* 0x000000082c2c7890 */ /* 0x000fe4000fffe03f */
[----:B------:R-:W-:Y:S02]  /*6a70*/  USHF.R.U32.HI UR4, URZ, 0x2, UR50 ;  /* 0x000000023f047899 */ /* 0x000fe40008011632 */
[----:B------:R-:W-:Y:S02]  /*6a80*/  UISETP.GT.U32.AND UP0, UPT, UR50, 0x3, UPT ;  /* 0x000000033200788c */ /* 0x000fe4000bf04070 */
[----:B------:R-:W-:Y:S02]  /*6a90*/  ULOP3.LUT UR4, UR4, 0x1, URZ, 0xc0, !UPT ;  /* 0x0000000104047892 */ /* 0x000fe4000f8ec03f */
[----:B------:R-:W-:-:S02]  /*6aa0*/  UISETP.LT.U32.AND UP1, UPT, UR51, 0x4, UP0 ;  /* 0x000000043300788c */ /* 0x000fc40008721070 */
[----:B------:R-:W-:Y:S02]  /*6ab0*/  UISETP.NE.U32.AND UP2, UPT, UR4, 0x1, UPT ;  /* 0x000000010400788c */ /* 0x000fe4000bf45070 */
[----:B------:R-:W-:Y:S02]  /*6ac0*/  USEL UR5, URZ, 0x1, !UP1 ;  /* 0x000000013f057887 */ /* 0x000fe4000c800000 */
[----:B------:R-:W-:Y:S02]  /*6ad0*/  UISETP.GT.U32.AND UP0, UPT, UR51, 0x3, !UP2 ;  /* 0x000000033300788c */ /* 0x000fe4000d704070 */
[----:B------:R-:W-:Y:S02]  /*6ae0*/  ULOP3.LUT UR50, UR50, 0x3, URZ, 0xc0, !UPT ;  /* 0x0000000332327892 */ /* 0x000fe4000f8ec03f */
[----:B------:R-:W-:-:S04]  /*6af0*/  USEL UR4, URZ, 0x1, !UP0 ;  /* 0x000000013f047887 */ /* 0x000fc8000c000000 */
[----:B------:R-:W-:Y:S01]  /*6b00*/  ULOP3.LUT UR45, UR4, UR45, UR5, 0x96, !UPT ;  /* 0x0000002d042d7292 */ /* 0x000fe2000f8e9605 */
[----:B------:R-:W-:Y:S11]  /*6b10*/  @P0 BRA `(.L_x_139) ;  /* 0xffffffa800f40947 */ /* 0x000ff6000383ffff */
[----:B------:R-:W-:-:S13]  /*6b20*/  PLOP3.LUT P0, PT, PT, PT, PT, 0x8, 0x0 ;  /* 0x000000000000781c */ /* 0x000fda0003f0e170 */
.L_x_21:
[----:B------:R-:W-:Y:S05]  /*6b30*/  @P0 BRA `(.L_x_13) ;  /* 0x0000002c00e40947 */ /* 0x000fea0003800000 */
[----:B------:R-:W-:Y:S01]  /*6b40*/  ULDC.64 UR6, c[0x0][0x588] ;  /* 0x0001620000067ab9 */ /* 0x000fe20000000a00 */
[----:B------:R-:W-:Y:S01]  /*6b50*/  ISETP.NE.AND.EX P1, PT, R165, RZ, PT, P1 ;  /* 0x000000ffa500720c */ /* 0x000fe20003f25310 */
[----:B------:R-:W-:-:S04]  /*6b60*/  DEPBAR.LE SB0, 0x0 ;  /* 0x000080000000791a */ /* 0x000fc80000000000 */
[----:B------:R-:W-:Y:S01]  /*6b70*/  ISETP.NE.U32.AND P0, PT, RZ, UR6, PT ;  /* 0x00000006ff007c0c */ /* 0x000fe2000bf05070 */
[----:B------:R-:W-:Y:S03]  /*6b80*/  BSSY B0, `(.L_x_140) ;  /* 0x0000014000007945 */ /* 0x000fe60003800000 */
[----:B------:R-:W-:-:S13]  /*6b90*/  ISETP.NE.AND.EX P0, PT, RZ, UR7, PT, P0 ;  /* 0x00000007ff007c0c */ /* 0x000fda000bf05300 */
[----:B------:R-:W-:Y:S05]  /*6ba0*/  @P0 BRA P1, `(.L_x_141) ;  /* 0x0000000000440947 */ /* 0x000fea0000800000 */
[----:B------:R-:W-:-:S04]  /*6bb0*/  ISETP.NE.U32.AND P0, PT, R166, RZ, PT ;  /* 0x000000ffa600720c */ /* 0x000fc80003f05070 */
[----:B------:R-:W-:-:S13]  /*6bc0*/  ISETP.NE.AND.EX P0, PT, R165, RZ, PT, P0 ;  /* 0x000000ffa500720c */ /* 0x000fda0003f05300 */
[----:B------:R-:W-:Y:S05]  /*6bd0*/  @!P0 BRA `(.L_x_142) ;  /* 0x00000000002c8947 */ /* 0x000fea0003800000 */
[----:B------:R-:W-:-:S13]  /*6be0*/  LOP3.LUT P0, RZ, R154, 0xff, RZ, 0xc0, !PT ;  /* 0x000000ff9aff7812 */ /* 0x000fda000780c0ff */
[----:B------:R-:W-:Y:S05]  /*6bf0*/  @!P0 BRA `(.L_x_143) ;  /* 0x0000000000108947 */ /* 0x000fea0003800000 */
[----:B-----5:R-:W-:-:S13]  /*6c00*/  FSETP.NEU.AND P0, PT, R155, RZ, PT ;  /* 0x000000ff9b00720b */ /* 0x020fda0003f0d000 */
[----:B------:R-:W-:Y:S05]  /*6c10*/  @!P0 BREAK B0 ;  /* 0x0000000000008942 */ /* 0x000fea0003800000 */
[----:B------:R-:W-:Y:S05]  /*6c20*/  @P0 BRA `(.L_x_141) ;  /* 0x0000000000240947 */ /* 0x000fea0003800000 */
[----:B------:R-:W-:Y:S05]  /*6c30*/  BRA `(.L_x_13) ;  /* 0x0000002c00a47947 */ /* 0x000fea0003800000 */
.L_x_143:
[----:B------:R-:W-:-:S04]  /*6c40*/  ISETP.NE.U32.AND P0, PT, RZ, UR6, PT ;  /* 0x00000006ff007c0c */ /* 0x000fc8000bf05070 */
[----:B------:R-:W-:-:S13]  /*6c50*/  ISETP.NE.AND.EX P0, PT, RZ, UR7, PT, P0 ;  /* 0x00000007ff007c0c */ /* 0x000fda000bf05300 */
[----:B------:R-:W-:Y:S05]  /*6c60*/  @!P0 BREAK B0 ;  /* 0x0000000000008942 */ /* 0x000fea0003800000 */
[----:B------:R-:W-:Y:S05]  /*6c70*/  @P0 BRA `(.L_x_141) ;  /* 0x0000000000100947 */ /* 0x000fea0003800000 */
[----:B------:R-:W-:Y:S05]  /*6c80*/  BRA `(.L_x_13) ;  /* 0x0000002c00907947 */ /* 0x000fea0003800000 */
.L_x_142:
[----:B-----5:R-:W-:-:S13]  /*6c90*/  FSETP.NEU.AND P0, PT, R155, RZ, PT ;  /* 0x000000ff9b00720b */ /* 0x020fda0003f0d000 */
[----:B------:R-:W-:Y:S05]  /*6ca0*/  @!P0 BREAK B0 ;  /* 0x0000000000008942 */ /* 0x000fea0003800000 */
[----:B------:R-:W-:Y:S05]  /*6cb0*/  @!P0 BRA `(.L_x_13) ;  /* 0x0000002c00848947 */ /* 0x000fea0003800000 */
.L_x_141:
[----:B-1----:R-:W-:Y:S05]  /*6cc0*/  BSYNC B0 ;  /* 0x0000000000007941 */ /* 0x002fea0003800000 */
.L_x_140:
[----:B------:R-:W-:-:S04]  /*6cd0*/  LOP3.LUT R19, R19, 0x1, RZ, 0xfc, !PT ;  /* 0x0000000113137812 */ /* 0x000fc800078efcff */
[----:B------:R-:W-:-:S13]  /*6ce0*/  ISETP.NE.AND P0, PT, R19, 0x3, PT ;  /* 0x000000031300780c */ /* 0x000fda0003f05270 */
[----:B------:R-:W-:Y:S05]  /*6cf0*/  @!P0 BRA `(.L_x_144) ;  /* 0x0000000000048947 */ /* 0x000fea0003800000 */
[----:B------:R-:W-:Y:S01]  /*6d00*/  BPT.TRAP 0x1 ;  /* 0x000000040000795c */ /* 0x000fe20000300000 */
.L_x_144:
[----:B------:R-:W1:Y:S01]  /*6d10*/  S2UR UR5, SR_CgaCtaId ;  /* 0x00000000000579c3 */ /* 0x000e620000008800 */
[----:B------:R-:W-:Y:S02]  /*6d20*/  UMOV UR4, 0x400 ;  /* 0x0000040000047882 */ /* 0x000fe40000000000 */
[----:B-1----:R-:W-:-:S04]  /*6d30*/  ULEA UR4, UR5, UR4, 0x18 ;  /* 0x0000000405047291 */ /* 0x002fc8000f8ec03f */
[----:B------:R-:W-:-:S04]  /*6d40*/  ULEA UR4, UR36, UR4, 0x3 ;  /* 0x0000000424047291 */ /* 0x000fc8000f8e183f */
[----:B------:R-:W-:-:S04]  /*6d50*/  UIADD3 UR4, UR4, 0x60, URZ ;  /* 0x0000006004047890 */ /* 0x000fc8000fffe03f */
[----:B------:R-:W-:-:S09]  /*6d60*/  UPRMT UR4, UR5, 0x654, UR4 ;  /* 0x0000065405047896 */ /* 0x000fd20008000004 */
[----:B------:R-:W-:Y:S01]  /*6d70*/  SYNCS.ARRIVE.TRANS64.RED.A1T0 RZ, [UR4], RZ ;  /* 0x000000ffffff79a7 */ /* 0x000fe20008100404 */
[----:B------:R-:W-:Y:S05]  /*6d80*/  BRA `(.L_x_13) ;  /* 0x0000002c00507947 */ /* 0x000fea0003800000 */
.L_x_12:
[----:B------:R-:W-:Y:S01]  /*6d90*/  ULDC.64 UR4, c[0x0][0x8f8] ;  /* 0x00023e0000047ab9 */ /* 0x000fe20000000a00 */
[----:B------:R-:W-:Y:S01]  /*6da0*/  PRMT R10, RZ, 0x7610, R10 ;  /* 0x00007610ff0a7816 */ /* 0x000fe2000000000a */
[----:B------:R-:W-:Y:S01]  /*6db0*/  IMAD.MOV.U32 R21, RZ, RZ, -0x1 ;  /* 0xffffffffff157424 */ /* 0x000fe200078e00ff */
[----:B------:R-:W-:Y:S01]  /*6dc0*/  ISETP.GE.U32.AND P0, PT, R16, UR4, PT ;  /* 0x0000000410007c0c */ /* 0x000fe2000bf06070 */
[----:B------:R-:W-:Y:S02]  /*6dd0*/  IMAD.MOV.U32 R20, RZ, RZ, -0x1 ;  /* 0xffffffffff147424 */ /* 0x000fe400078e00ff */
[----:B------:R-:W-:Y:S01]  /*6de0*/  IMAD.MOV.U32 R13, RZ, RZ, -0x1 ;  /* 0xffffffffff0d7424 */ /* 0x000fe200078e00ff */
[----:B------:R-:W-:-:S13]  /*6df0*/  ISETP.GE.U32.AND.EX P0, PT, R17, UR5, PT, P0 ;  /* 0x0000000511007c0c */ /* 0x000fda000bf06100 */
        /* <DEDUP_REMOVED lines=19> */
.L_x_146:
[----:B------:R-:W2:Y:S01]  /*6f30*/  LDC.64 R30, c[0x0][0x8e8] ;  /* 0x00023a00ff1e7b82 */ /* 0x000ea20000000a00 */
[-CC-:B------:R-:W-:Y:S01]  /*6f40*/  SHF.R.U64 R23, R14, R26.reuse, R15.reuse ;  /* 0x0000001a0e177219 */ /* 0x180fe2000000120f */
[----:B------:R-:W-:Y:S01]  /*6f50*/  ULDC UR4, c[0x0][0x900] ;  /* 0x0002400000047ab9 */ /* 0x000fe20000000800 */
[----:B------:R-:W-:Y:S02]  /*6f60*/  SHF.R.U32.HI R10, RZ, R26, R15 ;  /* 0x0000001aff0a7219 */ /* 0x000fe4000001160f */
[----:B------:R-:W-:-:S03]  /*6f70*/  IADD3 R13, P0, RZ, -R23, RZ ;  /* 0x80000017ff0d7210 */ /* 0x000fc60007f1e0ff */
[----:B------:R-:W3:Y:S01]  /*6f80*/  LDC R14, c[0x0][0x8c0] ;  /* 0x00023000ff0e7b82 */ /* 0x000ee20000000800 */
[----:B------:R-:W-:-:S05]  /*6f90*/  IADD3.X R11, RZ, ~R10, RZ, P0, !PT ;  /* 0x8000000aff0b7210 */ /* 0x000fca00007fe4ff */
[-C--:B------:R-:W-:Y:S02]  /*6fa0*/  IMAD R12, R11, R28.reuse, RZ ;  /* 0x0000001c0b0c7224 */ /* 0x080fe400078e02ff */
[----:B------:R-:W4:Y:S01]  /*6fb0*/  LDC R26, c[0x0][0x8b0] ;  /* 0x00022c00ff1a7b82 */ /* 0x000f220000000800 */
[----:B------:R-:W-:-:S04]  /*6fc0*/  IMAD.WIDE.U32 R10, R13, R28, R16 ;  /* 0x0000001c0d0a7225 */ /* 0x000fc800078e0010 */
[----:B------:R-:W-:-:S03]  /*6fd0*/  IMAD R13, R13, R29, R12 ;  /* 0x0000001d0d0d7224 */ /* 0x000fc600078e020c */
        /* <DEDUP_REMOVED lines=28> */
.L_x_147:
[----:B------:R-:W-:Y:S01]  /*71a0*/  ISETP.NE.AND P0, PT, R2, 0x1, PT ;  /* 0x000000010200780c */ /* 0x000fe20003f05270 */
[----:B------:R-:W-:Y:S01]  /*71b0*/  USHF.L.U32 UR4, UR38, UR4, URZ ;  /* 0x0000000426047299 */ /* 0x000fe2000800063f */
[----:B--2---:R-:W-:Y:S01]  /*71c0*/  SHF.R.U64 R10, R10, R28, R11 ;  /* 0x0000001c0a0a7219 */ /* 0x004fe2000000120b */
[----:B------:R-:W-:Y:S01]  /*71d0*/  VIADD R21, R27, 0xffffffff ;  /* 0xffffffff1b157836 */ /* 0x000fe20000000000 */
[----:B------:R-:W-:Y:S01]  /*71e0*/  LOP3.LUT R7, R25, R32, RZ, 0xc0, !PT ;  /* 0x0000002019077212 */ /* 0x000fe200078ec0ff */
[----:B------:R-:W-:Y:S02]  /*71f0*/  IMAD.MOV.U32 R13, RZ, RZ, R23 ;  /* 0x000000ffff0d7224 */ /* 0x000fe400078e0017 */
[----:B------:R-:W-:Y:S01]  /*7200*/  IMAD.MOV R11, RZ, RZ, -R10 ;  /* 0x000000ffff0b7224 */ /* 0x000fe200078e0a0a */
[----:B------:R-:W-:Y:S01]  /*7210*/  LOP3.LUT R21, R20, R21, RZ, 0xc0, !PT ;  /* 0x0000001514157212 */ /* 0x000fe200078ec0ff */
[----:B------:R-:W-:Y:S02]  /*7220*/  IMAD R7, R10, UR4, R7 ;  /* 0x000000040a077c24 */ /* 0x000fe4000f8e0207 */
[----:B------:R-:W-:-:S02]  /*7230*/  IMAD.MOV.U32 R10, RZ, RZ, 0x1 ;  /* 0x00000001ff0a7424 */ /* 0x000fc400078e00ff */
[----:B------:R-:W-:Y:S02]  /*7240*/  @P0 IMAD R8, R9, R24, R6 ;  /* 0x0000001809080224 */ /* 0x000fe400078e0206 */
[----:B---3--:R-:W-:Y:S02]  /*7250*/  IMAD R6, R11, R29, R26 ;  /* 0x0000001d0b067224 */ /* 0x008fe400078e021a */
[----:B----4-:R-:W-:Y:S02]  /*7260*/  IMAD R8, R7, R33, R8 ;  /* 0x0000002107087224 */ /* 0x010fe400078e0208 */
[----:B------:R-:W-:-:S05]  /*7270*/  IMAD R21, R6, R27, R21 ;  /* 0x0000001b06157224 */ /* 0x000fca00078e0215 */
[----:B------:R-:W-:Y:S02]  /*7280*/  SEL R20, R21, R8, !P0 ;  /* 0x0000000815147207 */ /* 0x000fe40004000000 */
[----:B------:R-:W-:-:S07]  /*7290*/  SEL R21, R8, R21, !P0 ;  /* 0x0000001508157207 */ /* 0x000fce0004000000 */
.L_x_145:
[----:B------:R-:W-:-:S08]  /*72a0*/  NOP ;  /* 0x0000000000007918 */ /* 0x000fd00000000000 */
[----:B------:R-:W2:-:S00]  /*72b0*/  USETMAXREG.DEALLOC.CTAPOOL 0x28 ;  /* 0x00000028000079c8 */ /* 0x000e8000080e0500 */
[----:B--2---:R-:W-:-:S13]  /*72c0*/  ISETP.NE.AND P0, PT, R0, 0x1, PT ;  /* 0x000000010000780c */ /* 0x004fda0003f05270 */
[----:B------:R-:W-:Y:S05]  /*72d0*/  @!P0 BRA `(.L_x_13) ;  /* 0x0000002400fc8947 */ /* 0x000fea0003800000 */
[----:B------:R-:W-:Y:S05]  /*72e0*/  @!P4 BRA `(.L_x_148) ;  /* 0x000000180018c947 */ /* 0x000fea0003800000 */
[----:B------:R-:W-:-:S04]  /*72f0*/  PRMT R3, R3, 0x9910, RZ ;  /* 0x0000991003037816 */ /* 0x000fc800000000ff */
[----:B------:R-:W-:-:S04]  /*7300*/  ISETP.NE.AND P0, PT, R3, RZ, PT ;  /* 0x000000ff0300720c */ /* 0x000fc80003f05270 */
[----:B------:R-:W-:-:S13]  /*7310*/  ISETP.NE.OR P0, PT, R0, 0x2, !P0 ;  /* 0x000000020000780c */ /* 0x000fda0004705670 */
[----:B------:R-:W-:Y:S05]  /*7320*/  @P0 BRA `(.L_x_13) ;  /* 0x0000002400e80947 */ /* 0x000fea0003800000 */
[----:B------:R-:W-:-:S13]  /*7330*/  LOP3.LUT P1, RZ, R10, 0xff, RZ, 0xc0, !PT ;  /* 0x000000ff0aff7812 */ /* 0x000fda000782c0ff */
[----:B------:R-:W-:Y:S05]  /*7340*/  @!P1 BRA `(.L_x_149) ;  /* 0x0000000000189947 */ /* 0x000fea0003800000 */
[----:B------:R-:W-:Y:S01]  /*7350*/  UMOV UR4, 0x400 ;  /* 0x0000040000047882 */ /* 0x000fe20000000000 */
[----:B------:R-:W-:Y:S01]  /*7360*/  MOV R0, RZ ;  /* 0x000000ff00007202 */ /* 0x000fe20000000f00 */
[----:B-1----:R-:W-:-:S03]  /*7370*/  ULEA UR4, UR37, UR4, 0x18 ;  /* 0x0000000425047291 */ /* 0x002fc6000f8ec03f */
[----:B------:R-:W-:-:S06]  /*7380*/  SHF.L.U32 R0, R0, 0x1f, RZ ;  /* 0x0000001f00007819 */ /* 0x000fcc00000006ff */
[----:B------:R-:W1:Y:S02]  /*7390*/  SYNCS.PHASECHK.TRANS64.TRYWAIT P0, [UR4+0x88], R0 ;  /* 0x00008800ff0075a7 */ /* 0x000e640008000144 */
[----:B-1----:R-:W-:Y:S05]  /*73a0*/  @!P0 BRA `(.L_x_150) ;  /* 0x0000002800a08947 */ /* 0x002fea0003800000 */
.L_x_149:
[----:B------:R-:W-:Y:S01]  /*73b0*/  PRMT R8, RZ, 0x7610, R8 ;  /* 0x00007610ff087816 */ /* 0x000fe20000000008 */
[----:B------:R-:W-:Y:S06]  /*73c0*/  @P2 BRA `(.L_x_151) ;  /* 0x0000000000242947 */ /* 0x000fec0003800000 */
[----:B------:R-:W-:Y:S02]  /*73d0*/  ULDC.64 UR4, c[0x0][0x588] ;  /* 0x0001620000047ab9 */ /* 0x000fe40000000a00 */
[----:B------:R-:W-:-:S04]  /*73e0*/  ISETP.NE.U32.AND P0, PT, RZ, UR4, PT ;  /* 0x00000004ff007c0c */ /* 0x000fc8000bf05070 */
[----:B------:R-:W-:-:S13]  /*73f0*/  ISETP.NE.AND.EX P0, PT, RZ, UR5, PT, P0 ;  /* 0x00000005ff007c0c */ /* 0x000fda000bf05300 */
[----:B------:R-:W-:Y:S05]  /*7400*/  @!P0 BRA `(.L_x_152) ;  /* 0x00000000000c8947 */ /* 0x000fea0003800000 */
[----:B------:R3:W5:Y:S01]  /*7410*/  LDG.E R12, desc[UR48][R4.64] ;  /* 0x00000030040c7981 */ /* 0x000762000c1e1900 */
[----:B------:R-:W-:Y:S01]  /*7420*/  IMAD.MOV.U32 R8, RZ, RZ, 0x1 ;  /* 0x00000001ff087424 */ /* 0x000fe200078e00ff */
[----:B------:R-:W-:Y:S06]  /*7430*/  BRA `(.L_x_151) ;  /* 0x0000000000087947 */ /* 0x000fec0003800000 */
.L_x_152:
[----:B------:R-:W2:Y:S01]  /*7440*/  LDC R12, c[0x0][0x580] ;  /* 0x00016000ff0c7b82 */ /* 0x000ea20000000800 */
[----:B------:R-:W-:-:S07]  /*7450*/  IMAD.MOV.U32 R8, RZ, RZ, 0x1 ;  /* 0x00000001ff087424 */ /* 0x000fce00078e00ff */
.L_x_151:
[----:B------:R-:W-:Y:S05]  /*7460*/  @!P1 BRA `(.L_x_153) ;  /* 0x0000001400409947 */ /* 0x000fea0003800000 */
[----:B-1----:R-:W1:Y:S01]  /*7470*/  LDC R3, c[0x0][0x8a8] ;  /* 0x00022a00ff037b82 */ /* 0x002e620000000800 */
[----:B------:R-:W-:Y:S01]  /*7480*/  IMAD.MOV.U32 R0, RZ, RZ, -0x1 ;  /* 0xffffffffff007424 */ /* 0x000fe200078e00ff */
[----:B------:R-:W-:Y:S01]  /*7490*/  ULDC UR4, c[0x0][0x900] ;  /* 0x0002400000047ab9 */ /* 0x000fe20000000800 */
[----:B------:R-:W-:Y:S01]  /*74a0*/  LOP3.LUT R9, R19, 0x2, RZ, 0xfc, !PT ;  /* 0x0000000213097812 */ /* 0x000fe200078efcff */
[----:B------:R-:W-:Y:S02]  /*74b0*/  USHF.L.U32 UR21, UR38, UR4, URZ ;  /* 0x0000000426157299 */ /* 0x000fe4000800063f */
[----:B------:R-:W-:Y:S01]  /*74c0*/  SHF.L.U32 R0, R0, UR4, RZ ;  /* 0x0000000400007c19 */ /* 0x000fe200080006ff */
[----:B------:R-:W-:Y:S01]  /*74d0*/  ULDC.64 UR22, c[0x0][0x198] ;  /* 0x0000660000167ab9 */ /* 0x000fe20000000a00 */
[----:B------:R-:W-:Y:S01]  /*74e0*/  ULDC.64 UR4, c[0x0][0x588] ;  /* 0x0001620000047ab9 */ /* 0x000fe20000000a00 */
[----:B------:R-:W-:Y:S01]  /*74f0*/  ULDC.64 UR6, c[0x0][0x8f8] ;  /* 0x00023e0000067ab9 */ /* 0x000fe20000000a00 */
[----:B------:R-:W-:Y:S01]  /*7500*/  LOP3.LUT R0, RZ, R0, RZ, 0x33, !PT ;  /* 0x00000000ff007212 */ /* 0x000fe200078e33ff */
[----:B------:R-:W-:Y:S01]  /*7510*/  ULDC.64 UR14, c[0x0][0x590] ;  /* 0x00016400000e7ab9 */ /* 0x000fe20000000a00 */
[----:B-1----:R-:W-:-:S07]  /*7520*/  VIADD R3, R3, 0xffffffff ;  /* 0xffffffff03037836 */ /* 0x002fce0000000000 */
.L_x_209:
[----:B------:R-:W-:Y:S02]  /*7530*/  ISETP.NE.U32.AND P0, PT, RZ, UR14, PT ;  /* 0x0000000eff007c0c */ /* 0x000fe4000bf05070 */
[----:B------:R-:W-:Y:S02]  /*7540*/  R2UR UR43, R21 ;  /* 0x00000000152b72ca */ /* 0x000fe400000e0000 */
[----:B------:R-:W-:Y:S02]  /*7550*/  R2UR UR42, R20 ;  /* 0x00000000142a72ca */ /* 0x000fe400000e0000 */
[----:B------:R-:W-:-:S09]  /*7560*/  ISETP.NE.AND.EX P0, PT, RZ, UR15, PT, P0 ;  /* 0x0000000fff007c0c */ /* 0x000fd2000bf05300 */
[----:B------:R-:W-:Y:S02]  /*7570*/  USHF.L.U32 UR43, UR43, 0x7, URZ ;  /* 0x000000072b2b7899 */ /* 0x000fe4000800063f */
[----:B------:R-:W-:Y:S02]  /*7580*/  USHF.L.U32 UR42, UR42, 0x8, URZ ;  /* 0x000000082a2a7899 */ /* 0x000fe4000800063f */
[----:B--2-4-:R-:W-:Y:S10]  /*7590*/  @!P0 BRA `(.L_x_154) ;  /* 0x00000000002c8947 */ /* 0x014ff40003800000 */
[----:B------:R-:W-:-:S04]  /*75a0*/  ISETP.NE.U32.AND P1, PT, RZ, UR4, PT ;  /* 0x00000004ff007c0c */ /* 0x000fc8000bf25070 */
[----:B------:R-:W-:-:S13]  /*75b0*/  ISETP.NE.AND.EX P1, PT, RZ, UR5, PT, P1 ;  /* 0x00000005ff007c0c */ /* 0x000fda000bf25310 */
[----:B------:R-:W-:Y:S05]  /*75c0*/  @!P1 BRA `(.L_x_155) ;  /* 0x0000000000189947 */ /* 0x000fea0003800000 */
[----:B---3--:R-:W1:Y:S01]  /*75d0*/  LDC.64 R4, c[0x0][0x588] ;  /* 0x00016200ff047b82 */ /* 0x008e620000000a00 */
[----:B------:R-:W-:-:S04]  /*75e0*/  IMAD R7, R13, UR14, RZ ;  /* 0x0000000e0d077c24 */ /* 0x000fc8000f8e02ff */
[----:B-1----:R-:W-:-:S05]  /*75f0*/  IMAD.WIDE R4, R7, 0x4, R4 ;  /* 0x0000000407047825 */ /* 0x002fca00078e0204 */
[----:B--2--5:R1:W5:Y:S01]  /*7600*/  LDG.E R12, desc[UR48][R4.64] ;  /* 0x00000030040c7981 */ /* 0x024362000c1e1900 */
[----:B------:R-:W-:Y:S01]  /*7610*/  IMAD.MOV.U32 R8, RZ, RZ, 0x1 ;  /* 0x00000001ff087424 */ /* 0x000fe200078e00ff */
[----:B------:R-:W-:Y:S06]  /*7620*/  BRA `(.L_x_154) ;  /* 0x0000000000087947 */ /* 0x000fec0003800000 */
.L_x_155:
[----:B--2--5:R-:W4:Y:S01]  /*7630*/  LDC R12, c[0x0][0x580] ;  /* 0x00016000ff0c7b82 */ /* 0x024f220000000800 */
[----:B------:R-:W-:-:S07]  /*7640*/  IMAD.MOV.U32 R8, RZ, RZ, 0x1 ;  /* 0x00000001ff087424 */ /* 0x000fce00078e00ff */
.L_x_154:
[----:B------:R-:W-:Y:S05]  /*7650*/  @!P0 BRA `(.L_x_156) ;  /* 0x00000000001c8947 */ /* 0x000fea0003800000 */
[----:B------:R-:W-:-:S13]  /*7660*/  LOP3.LUT P2, RZ, R8, 0xff, RZ, 0xc0, !PT ;  /* 0x000000ff08ff7812 */ /* 0x000fda000784c0ff */
[----:B-1-3--:R-:W1:Y:S02]  /*7670*/  @!P2 LDC.64 R4, c[0x0][0x588] ;  /* 0x00016200ff04ab82 */ /* 0x00ae640000000a00 */
[----:B-1----:R-:W-:-:S04]  /*7680*/  @!P2 ISETP.NE.U32.AND P0, PT, R4, RZ, PT ;  /* 0x000000ff0400a20c */ /* 0x002fc80003f05070 */
[----:B------:R-:W-:Y:S02]  /*7690*/  @!P2 ISETP.NE.AND.EX P1, PT, R5, RZ, PT, P0 ;  /* 0x000000ff0500a20c */ /* 0x000fe40003f25300 */
[----:B--2-45:R-:W-:Y:S02]  /*76a0*/  @P2 FSETP.EQ.AND P0, PT, R12, RZ, PT ;  /* 0x000000ff0c00220b */ /* 0x034fe40003f02000 */
[----:B------:R-:W-:Y:S01]  /*76b0*/  @!P2 PLOP3.LUT P0, PT, P1, PT, PT, 0x8, 0x0 ;  /* 0x000000000000a81c */ /* 0x000fe20000f0e170 */
[----:B------:R-:W-:-:S12]  /*76c0*/  BRA `(.L_x_157) ;  /* 0x0000000000047947 */ /* 0x000fd80003800000 */
.L_x_156:
[----:B--2-45:R-:W-:-:S13]  /*76d0*/  FSETP.EQ.AND P0, PT, R12, RZ, PT ;  /* 0x000000ff0c00720b */ /* 0x034fda0003f02000 */
.L_x_157:
[----:B------:R-:W-:Y:S02]  /*76e0*/  ISETP.NE.AND P2, PT, R9, 0x3, PT ;  /* 0x000000030900780c */ /* 0x000fe40003f45270 */
[----:B------:R-:W-:-:S04]  /*76f0*/  ELECT P1, URZ, PT ;  /* 0x00000000003f782f */ /* 0x000fc80003820000 */
[----:B------:R-:W-:-:S07]  /*7700*/  PLOP3.LUT P0, PT, P1, P0, PT, 0x20, 0x0 ;  /* 0x000000000000781c */ /* 0x000fce0000f00470 */
[----:B------:R-:W-:Y:S06]  /*7710*/  @!P2 BRA `(.L_x_158) ;  /* 0x000000000004a947 */ /* 0x000fec0003800000 */
[----:B------:R-:W-:Y:S01]  /*7720*/  BPT.TRAP 0x1 ;  /* 0x000000040000795c */ /* 0x000fe20000300000 */
.L_x_158:
[----:B------:R-:W2:Y:S01]  /*7730*/  S2UR UR37, SR_CgaCtaId ;  /* 0x00000000002579c3 */ /* 0x000ea20000008800 */
[----:B------:R-:W-:Y:S01]  /*7740*/  UMOV UR13, 0x400 ;  /* 0x00000400000d7882 */ /* 0x000fe20000000000 */
[----:B-1-3--:R-:W-:-:S05]  /*7750*/  IMAD.MOV.U32 R4, RZ, RZ, 0x1 ;  /* 0x00000001ff047424 */ /* 0x00afca00078e00ff */
[----:B------:R-:W-:Y:S01]  /*7760*/  SHF.L.U32 R4, R4, 0x1f, RZ ;  /* 0x0000001f04047819 */ /* 0x000fe200000006ff */
[----:B--2---:R-:W-:-:S09]  /*7770*/  ULEA UR13, UR37, UR13, 0x18 ;  /* 0x0000000d250d7291 */ /* 0x004fd2000f8ec03f */
[----:B------:R-:W1:Y:S02]  /*7780*/  SYNCS.PHASECHK.TRANS64.TRYWAIT P1, [UR13+0x60], R4 ;  /* 0x00006004ff0075a7 */ /* 0x000e64000802014d */
[----:B-1----:R-:W-:Y:S05]  /*7790*/  @!P1 BRA `(.L_x_159) ;  /* 0x0000002400bc9947 */ /* 0x002fea0003800000 */
.L_x_244:
[----:B------:R-:W-:Y:S04]  /*77a0*/  BSSY B0, `(.L_x_160) ;  /* 0x000000e000007945 */ /* 0x000fe80003800000 */
[----:B------:R-:W-:Y:S05]  /*77b0*/  @!P0 BRA `(.L_x_161) ;  /* 0x0000000000308947 */ /* 0x000fea0003800000 */
[----:B------:R-:W-:Y:S01]  /*77c0*/  R2UR UR44, R13 ;  /* 0x000000000d2c72ca */ /* 0x000fe200000e0000 */
[----:B------:R-:W-:Y:S02]  /*77d0*/  UIADD3 UR8, UP0, UR22, 0x3f0, URZ ;  /* 0x000003f016087890 */ /* 0x000fe4000ff1e03f */
[----:B------:R-:W-:Y:S02]  /*77e0*/  UIADD3 UR40, UR13, 0x200, URZ ;  /* 0x000002000d287890 */ /* 0x000fe4000fffe03f */
[----:B------:R-:W-:Y:S02]  /*77f0*/  UIADD3 UR41, UR13, 0x40, URZ ;  /* 0x000000400d297890 */ /* 0x000fe4000fffe03f */
[----:B------:R-:W-:Y:S01]  /*7800*/  UIADD3.X UR9, URZ, UR23, URZ, UP0, !UPT ;  /* 0x000000173f097290 */ /* 0x000fe200087fe43f */
[----:B------:R-:W-:Y:S01]  /*7810*/  UMOV UR10, 0x0 ;  /* 0x00000000000a7882 */ /* 0x000fe20000000000 */
[----:B------:R-:W-:-:S07]  /*7820*/  UMOV UR11, 0x10000000 ;  /* 0x10000000000b7882 */ /* 0x000fce0000000000 */
[----:B------:R2:W-:Y:S02]  /*7830*/  UTMALDG.3D [UR40], [UR8], desc[UR10] ;  /* 0x00000a28080075b4 */ /* 0x0005e40008011000 */
[----:B--2---:R-:W-:Y:S05]  /*7840*/  @!P2 BRA `(.L_x_162) ;  /* 0x000000000004a947 */ /* 0x004fea0003800000 */
[----:B------:R-:W-:Y:S01]  /*7850*/  BPT.TRAP 0x1 ;  /* 0x000000040000795c */ /* 0x000fe20000300000 */
.L_x_162:
[----:B-1----:R-:W1:Y:S02]  /*7860*/  LDC R5, c[0x0][0x800] ;  /* 0x00020000ff057b82 */ /* 0x002e640000000800 */
[----:B-1----:R2:W-:Y:S02]  /*7870*/  SYNCS.ARRIVE.TRANS64.RED.A0TR RZ, [UR13+0x40], R5 ;  /* 0x00004005ffff79a7 */ /* 0x0025e4000830040d */
.L_x_161:
[----:B------:R-:W-:Y:S05]  /*7880*/  BSYNC B0 ;  /* 0x0000000000007941 */ /* 0x000fea0003800000 */
.L_x_160:
[----:B------:R-:W-:Y:S05]  /*7890*/  @!P2 BRA `(.L_x_163) ;  /* 0x000000000004a947 */ /* 0x000fea0003800000 */
[----:B------:R-:W-:Y:S01]  /*78a0*/  BPT.TRAP 0x1 ;  /* 0x000000040000795c */ /* 0x000fe20000300000 */
.L_x_163:
[----:B------:R-:W-:-:S04]  /*78b0*/  UIADD3 UR33, UR13, 0x40, URZ ;  /* 0x000000400d217890 */ /* 0x000fc8000fffe03f */
[----:B------:R-:W-:-:S09]  /*78c0*/  UPRMT UR16, UR37, 0x654, UR33 ;  /* 0x0000065425107896 */ /* 0x000fd20008000021 */
[----:B------:R-:W-:Y:S01]  /*78d0*/  SYNCS.ARRIVE.TRANS64.RED.A1T0 RZ, [UR16], RZ ;  /* 0x000000ffffff79a7 */ /* 0x000fe20008100410 */
[----:B------:R-:W-:Y:S05]  /*78e0*/  @!P2 BRA `(.L_x_164) ;  /* 0x000000000004a947 */ /* 0x000fea0003800000 */
[----:B------:R-:W-:Y:S01]  /*78f0*/  BPT.TRAP 0x1 ;  /* 0x000000040000795c */ /* 0x000fe20000300000 */
.L_x_164:
[----:B------:R-:W3:Y:S02]  /*7900*/  SYNCS.PHASECHK.TRANS64.TRYWAIT P1, [UR13+0x68], R4 ;  /* 0x00006804ff0075a7 */ /* 0x000ee4000802014d */
[----:B---3--:R-:W-:Y:S05]  /*7910*/  @!P1 BRA `(.L_x_165) ;  /* 0x0000002400749947 */ /* 0x008fea0003800000 */
.L_x_245:
[----:B------:R-:W-:Y:S04]  /*7920*/  BSSY B0, `(.L_x_166) ;  /* 0x0000010000007945 */ /* 0x000fe80003800000 */
[----:B------:R-:W-:Y:S05]  /*7930*/  @!P0 BRA `(.L_x_167) ;  /* 0x0000000000388947 */ /* 0x000fea0003800000 */
[----:B------:R-:W-:Y:S01]  /*7940*/  UIADD3 UR18, UP0, UR22, 0x3f0, URZ ;  /* 0x000003f016127890 */ /* 0x000fe2000ff1e03f */
[----:B------:R-:W-:Y:S01]  /*7950*/  R2UR UR12, R13 ;  /* 0x000000000d0c72ca */ /* 0x000fe200000e0000 */
[----:B------:R-:W-:Y:S02]  /*7960*/  UIADD3 UR10, UR42, 0x20, URZ ;  /* 0x000000202a0a7890 */ /* 0x000fe4000fffe03f */
[----:B------:R-:W-:Y:S02]  /*7970*/  UIADD3 UR8, UR13, 0x2200, URZ ;  /* 0x000022000d087890 */ /* 0x000fe4000fffe03f */
[----:B------:R-:W-:Y:S02]  /*7980*/  UIADD3 UR9, UR13, 0x48, URZ ;  /* 0x000000480d097890 */ /* 0x000fe4000fffe03f */
[----:B------:R-:W-:Y:S01]  /*7990*/  UIADD3.X UR19, URZ, UR23, URZ, UP0, !UPT ;  /* 0x000000173f137290 */ /* 0x000fe200087fe43f */
[----:B------:R-:W-:Y:S01]  /*79a0*/  UMOV UR24, 0x0 ;  /* 0x0000000000187882 */ /* 0x000fe20000000000 */
[----:B------:R-:W-:Y:S01]  /*79b0*/  UMOV UR25, 0x10000000 ;  /* 0x1000000000197882 */ /* 0x000fe20000000000 */
[----:B------:R-:W-:-:S06]  /*79c0*/  UMOV UR11, UR43 ;  /* 0x0000002b000b7c82 */ /* 0x000fcc0008000000 */
[----:B------:R3:W-:Y:S02]  /*79d0*/  UTMALDG.3D [UR8], [UR18], desc[UR24] ;  /* 0x00001808120075b4 */ /* 0x0007e40008011000 */
[----:B---3--:R-:W-:Y:S05]  /*79e0*/  @!P2 BRA `(.L_x_168) ;  /* 0x000000000004a947 */ /* 0x008fea0003800000 */
[----:B------:R-:W-:Y:S01]  /*79f0*/  BPT.TRAP 0x1 ;  /* 0x000000040000795c */ /* 0x000fe20000300000 */
.L_x_168:
[----:B-12---:R-:W1:Y:S02]  /*7a00*/  LDC R5, c[0x0][0x800] ;  /* 0x00020000ff057b82 */ /* 0x006e640000000800 */
[----:B-1----:R3:W-:Y:S02]  /*7a10*/  SYNCS.ARRIVE.TRANS64.RED.A0TR RZ, [UR13+0x48], R5 ;  /* 0x00004805ffff79a7 */ /* 0x0027e4000830040d */
.L_x_167:
[----:B------:R-:W-:Y:S05]  /*7a20*/  BSYNC B0 ;  /* 0x0000000000007941 */ /* 0x000fea0003800000 */
.L_x_166:
[----:B------:R-:W-:Y:S05]  /*7a30*/  @!P2 BRA `(.L_x_169) ;  /* 0x000000000004a947 */ /* 0x000fea0003800000 */
[----:B------:R-:W-:Y:S01]  /*7a40*/  BPT.TRAP 0x1 ;  /* 0x000000040000795c */ /* 0x000fe20000300000 */
.L_x_169:
[----:B------:R-:W-:-:S04]  /*7a50*/  UIADD3 UR25, UR13, 0x48, URZ ;  /* 0x000000480d197890 */ /* 0x000fc8000fffe03f */
[----:B------:R-:W-:-:S09]  /*7a60*/  UPRMT UR18, UR37, 0x654, UR25 ;  /* 0x0000065425127896 */ /* 0x000fd20008000019 */
[----:B------:R-:W-:Y:S01]  /*7a70*/  SYNCS.ARRIVE.TRANS64.RED.A1T0 RZ, [UR18], RZ ;  /* 0x000000ffffff79a7 */ /* 0x000fe20008100412 */
[----:B------:R-:W-:Y:S05]  /*7a80*/  @!P2 BRA `(.L_x_170) ;  /* 0x000000000004a947 */ /* 0x000fea0003800000 */
[----:B------:R-:W-:Y:S01]  /*7a90*/  BPT.TRAP 0x1 ;  /* 0x000000040000795c */ /* 0x000fe20000300000 */
.L_x_170:
[----:B------:R-:W4:Y:S02]  /*7aa0*/  SYNCS.PHASECHK.TRANS64.TRYWAIT P1, [UR13+0x70], R4 ;  /* 0x00007004ff0075a7 */ /* 0x000f24000802014d */
[----:B----4-:R-:W-:Y:S05]  /*7ab0*/  @!P1 BRA `(.L_x_171) ;  /* 0x0000002400249947 */ /* 0x010fea0003800000 */
.L_x_246:
        /* <DEDUP_REMOVED lines=12> */
[----:B----4-:R-:W-:Y:S05]  /*7b80*/  @!P2 BRA `(.L_x_174) ;  /* 0x000000000004a947 */ /* 0x010fea0003800000 */
[----:B------:R-:W-:Y:S01]  /*7b90*/  BPT.TRAP 0x1 ;  /* 0x000000040000795c */ /* 0x000fe20000300000 */
.L_x_174:
[----:B-123--:R-:W1:Y:S02]  /*7ba0*/  LDC R5, c[0x0][0x800] ;  /* 0x00020000ff057b82 */ /* 0x00ee640000000800 */
[----:B-1----:R4:W-:Y:S02]  /*7bb0*/  SYNCS.ARRIVE.TRANS64.RED.A0TR RZ, [UR13+0x50], R5 ;  /* 0x00005005ffff79a7 */ /* 0x0029e4000830040d */
.L_x_173:
[----:B------:R-:W-:Y:S05]  /*7bc0*/  BSYNC B0 ;  /* 0x0000000000007941 */ /* 0x000fea0003800000 */
.L_x_172:
[----:B------:R-:W-:Y:S05]  /*7bd0*/  @!P2 BRA `(.L_x_175) ;  /* 0x000000000004a947 */ /* 0x000fea0003800000 */
[----:B------:R-:W-:Y:S01]  /*7be0*/  BPT.TRAP 0x1 ;  /* 0x000000040000795c */ /* 0x000fe20000300000 */
.L_x_175:
[----:B------:R-:W-:-:S04]  /*7bf0*/  UIADD3 UR17, UR13, 0x50, URZ ;  /* 0x000000500d117890 */ /* 0x000fc8000fffe03f */
[----:B------:R-:W-:-:S09]  /*7c00*/  UPRMT UR29, UR37, 0x654, UR17 ;  /* 0x00000654251d7896 */ /* 0x000fd20008000011 */
[----:B------:R-:W-:Y:S01]  /*7c10*/  SYNCS.ARRIVE.TRANS64.RED.A1T0 RZ, [UR29], RZ ;  /* 0x000000ffffff79a7 */ /* 0x000fe2000810041d */
[----:B------:R-:W-:Y:S05]  /*7c20*/  @!P2 BRA `(.L_x_176) ;  /* 0x000000000004a947 */ /* 0x000fea0003800000 */
[----:B------:R-:W-:Y:S01]  /*7c30*/  BPT.TRAP 0x1 ;  /* 0x000000040000795c */ /* 0x000fe20000300000 */
.L_x_176:
[----:B------:R-:W5:Y:S02]  /*7c40*/  SYNCS.PHASECHK.TRANS64.TRYWAIT P1, [UR13+0x78], R4 ;  /* 0x00007804ff0075a7 */ /* 0x000f64000802014d */
[----:B-----5:R-:W-:Y:S05]  /*7c50*/  @!P1 BRA `(.L_x_177) ;  /* 0x0000002000d49947 */ /* 0x020fea0003800000 */
.L_x_247:
        /* <DEDUP_REMOVED lines=12> */
[----:B-1----:R-:W-:Y:S05]  /*7d20*/  @!P2 BRA `(.L_x_180) ;  /* 0x000000000004a947 */ /* 0x002fea0003800000 */
[----:B------:R-:W-:Y:S01]  /*7d30*/  BPT.TRAP 0x1 ;  /* 0x000000040000795c */ /* 0x000fe20000300000 */
.L_x_180:
[----:B------:R-:W1:Y:S02]  /*7d40*/  LDC R4, c[0x0][0x800] ;  /* 0x00020000ff047b82 */ /* 0x000e640000000800 */
[----:B-1----:R1:W-:Y:S02]  /*7d50*/  SYNCS.ARRIVE.TRANS64.RED.A0TR RZ, [UR13+0x58], R4 ;  /* 0x00005804ffff79a7 */ /* 0x0023e4000830040d */
.L_x_179:
[----:B------:R-:W-:Y:S05]  /*7d60*/  BSYNC B0 ;  /* 0x0000000000007941 */ /* 0x000fea0003800000 */
.L_x_178:
[----:B------:R-:W-:Y:S05]  /*7d70*/  @!P2 BRA `(.L_x_181) ;  /* 0x000000000004a947 */ /* 0x000fea0003800000 */
[----:B------:R-:W-:Y:S01]  /*7d80*/  BPT.TRAP 0x1 ;  /* 0x000000040000795c */ /* 0x000fe20000300000 */
.L_x_181:
[----:B------:R-:W-:-:S04]  /*7d90*/  UIADD3 UR9, UR13, 0x58, URZ ;  /* 0x000000580d097890 */ /* 0x000fc8000fffe03f */
[----:B------:R-:W-:-:S09]  /*7da0*/  UPRMT UR30, UR37, 0x654, UR9 ;  /* 0x00000654251e7896 */ /* 0x000fd20008000009 */
[----:B------:R-:W-:Y:S01]  /*7db0*/  SYNCS.ARRIVE.TRANS64.RED.A1T0 RZ, [UR30], RZ ;  /* 0x000000ffffff79a7 */ /* 0x000fe2000810041e */
[----:B------:R-:W-:Y:S05]  /*7dc0*/  @!P2 BRA `(.L_x_182) ;  /* 0x000000000004a947 */ /* 0x000fea0003800000 */
[----:B------:R-:W-:Y:S01]  /*7dd0*/  BPT.TRAP 0x1 ;  /* 0x000000040000795c */ /* 0x000fe20000300000 */
.L_x_182:
[----:B-1----:R-:W-:-:S04]  /*7de0*/  SHF.L.U32 R4, RZ, 0x1f, RZ ;  /* 0x0000001fff047819 */ /* 0x002fc800000006ff */
[----:B------:R-:W1:Y:S02]  /*7df0*/  SYNCS.PHASECHK.TRANS64.TRYWAIT P1, [UR13+0x60], R4 ;  /* 0x00006004ff0075a7 */ /* 0x000e64000802014d */
[----:B-1----:R-:W-:Y:S05]  /*7e00*/  @!P1 BRA `(.L_x_183) ;  /* 0x0000002000809947 */ /* 0x002fea0003800000 */
.L_x_248:
        /* <DEDUP_REMOVED lines=13> */
.L_x_186:
[----:B--234-:R-:W1:Y:S02]  /*7ee0*/  LDC R5, c[0x0][0x800] ;  /* 0x00020000ff057b82 */ /* 0x01ce640000000800 */
[----:B-1----:R1:W-:Y:S02]  /*7ef0*/  SYNCS.ARRIVE.TRANS64.RED.A0TR RZ, [UR13+0x40], R5 ;  /* 0x00004005ffff79a7 */ /* 0x0023e4000830040d */
.L_x_185:
[----:B------:R-:W-:Y:S05]  /*7f00*/  BSYNC B0 ;  /* 0x0000000000007941 */ /* 0x000fea0003800000 */
.L_x_184:
[----:B------:R-:W-:Y:S05]  /*7f10*/  @!P2 BRA `(.L_x_187) ;  /* 0x000000000004a947 */ /* 0x000fea0003800000 */
[----:B------:R-:W-:Y:S01]  /*7f20*/  BPT.TRAP 0x1 ;  /* 0x000000040000795c */ /* 0x000fe20000300000 */
.L_x_187:
[----:B------:R-:W-:Y:S01]  /*7f30*/  SYNCS.ARRIVE.TRANS64.RED.A1T0 RZ, [UR16], RZ ;  /* 0x000000ffffff79a7 */ /* 0x000fe20008100410 */
[----:B------:R-:W-:Y:S05]  /*7f40*/  @!P2 BRA `(.L_x_188) ;  /* 0x000000000004a947 */ /* 0x000fea0003800000 */
[----:B------:R-:W-:Y:S01]  /*7f50*/  BPT.TRAP 0x1 ;  /* 0x000000040000795c */ /* 0x000fe20000300000 */
.L_x_188:
[----:B------:R-:W5:Y:S02]  /*7f60*/  SYNCS.PHASECHK.TRANS64.TRYWAIT P1, [UR13+0x68], R4 ;  /* 0x00006804ff0075a7 */ /* 0x000f64000802014d */
[----:B-----5:R-:W-:Y:S05]  /*7f70*/  @!P1 BRA `(.L_x_189) ;  /* 0x00000020003c9947 */ /* 0x020fea0003800000 */
.L_x_249:
        /* <DEDUP_REMOVED lines=13> */
.L_x_192:
[----:B--234-:R-:W1:Y:S02]  /*8050*/  LDC R5, c[0x0][0x800] ;  /* 0x00020000ff057b82 */ /* 0x01ce640000000800 */
[----:B-1----:R1:W-:Y:S02]  /*8060*/  SYNCS.ARRIVE.TRANS64.RED.A0TR RZ, [UR13+0x48], R5 ;  /* 0x00004805ffff79a7 */ /* 0x0023e4000830040d */
.L_x_191:
[----:B------:R-:W-:Y:S05]  /*8070*/  BSYNC B0 ;  /* 0x0000000000007941 */ /* 0x000fea0003800000 */
.L_x_190:
[----:B------:R-:W-:Y:S05]  /*8080*/  @!P2 BRA `(.L_x_193) ;  /* 0x000000000004a947 */ /* 0x000fea0003800000 */
[----:B------:R-:W-:Y:S01]  /*8090*/  BPT.TRAP 0x1 ;  /* 0x000000040000795c */ /* 0x000fe20000300000 */
.L_x_193:
[----:B------:R-:W-:Y:S01]  /*80a0*/  SYNCS.ARRIVE.TRANS64.RED.A1T0 RZ, [UR18], RZ ;  /* 0x000000ffffff79a7 */ /* 0x000fe20008100412 */
[----:B------:R-:W-:Y:S05]  /*80b0*/  @!P2 BRA `(.L_x_194) ;  /* 0x000000000004a947 */ /* 0x000fea0003800000 */
[----:B------:R-:W-:Y:S01]  /*80c0*/  BPT.TRAP 0x1 ;  /* 0x000000040000795c */ /* 0x000fe20000300000 */
.L_x_194:
[----:B------:R-:W5:Y:S02]  /*80d0*/  SYNCS.PHASECHK.TRANS64.TRYWAIT P1, [UR13+0x70], R4 ;  /* 0x00007004ff0075a7 */ /* 0x000f64000802014d */
[----:B-----5:R-:W-:Y:S05]  /*80e0*/  @!P1 BRA `(.L_x_195) ;  /* 0x0000001c00f89947 */ /* 0x020fea0003800000 */
.L_x_250:
        /* <DEDUP_REMOVED lines=13> */
.L_x_198:
[----:B--234-:R-:W1:Y:S02]  /*81c0*/  LDC R5, c[0x0][0x800] ;  /* 0x00020000ff057b82 */ /* 0x01ce640000000800 */
[----:B-1----:R1:W-:Y:S02]  /*81d0*/  SYNCS.ARRIVE.TRANS64.RED.A0TR RZ, [UR13+0x50], R5 ;  /* 0x00005005ffff79a7 */ /* 0x0023e4000830040d */
.L_x_197:
[----:B------:R-:W-:Y:S05]  /*81e0*/  BSYNC B0 ;  /* 0x0000000000007941 */ /* 0x000fea0003800000 */
.L_x_196:
[----:B------:R-:W-:Y:S05]  /*81f0*/  @!P2 BRA `(.L_x_199) ;  /* 0x000000000004a947 */ /* 0x000fea0003800000 */
[----:B------:R-:W-:Y:S01]  /*8200*/  BPT.TRAP 0x1 ;  /* 0x000000040000795c */ /* 0x000fe20000300000 */
.L_x_199:
[----:B------:R-:W-:Y:S01]  /*8210*/  SYNCS.ARRIVE.TRANS64.RED.A1T0 RZ, [UR29], RZ ;  /* 0x000000ffffff79a7 */ /* 0x000fe2000810041d */
[----:B------:R-:W-:Y:S05]  /*8220*/  @!P2 BRA `(.L_x_200) ;  /* 0x000000000004a947 */ /* 0x000fea0003800000 */
[----:B------:R-:W-:Y:S01]  /*8230*/  BPT.TRAP 0x1 ;  /* 0x000000040000795c */ /* 0x000fe20000300000 */
.L_x_200:
[----:B------:R-:W5:Y:S02]  /*8240*/  SYNCS.PHASECHK.TRANS64.TRYWAIT P1, [UR13+0x78], R4 ;  /* 0x00007804ff0075a7 */ /* 0x000f64000802014d */
[----:B-----5:R-:W-:Y:S05]  /*8250*/  @!P1 BRA `(.L_x_201) ;  /* 0x0000001c00b49947 */ /* 0x020fea0003800000 */
.L_x_251:
        /* <DEDUP_REMOVED lines=13> */
.L_x_204:
[----:B------:R-:W1:Y:S02]  /*8330*/  LDC R4, c[0x0][0x800] ;  /* 0x00020000ff047b82 */ /* 0x000e640000000800 */
[----:B-1----:R1:W-:Y:S02]  /*8340*/  SYNCS.ARRIVE.TRANS64.RED.A0TR RZ, [UR13+0x58], R4 ;  /* 0x00005804ffff79a7 */ /* 0x0023e4000830040d */
.L_x_203:
[----:B------:R-:W-:Y:S05]  /*8350*/  BSYNC B0 ;  /* 0x0000000000007941 */ /* 0x000fea0003800000 */
.L_x_202:
[----:B------:R-:W-:Y:S05]  /*8360*/  @!P2 BRA `(.L_x_205) ;  /* 0x000000000004a947 */ /* 0x000fea0003800000 */
[----:B------:R-:W-:Y:S01]  /*8370*/  BPT.TRAP 0x1 ;  /* 0x000000040000795c */ /* 0x000fe20000300000 */
.L_x_205:
[----:B------:R-:W-:Y:S01]  /*8380*/  IADD3 R16, P0, R16, UR46, RZ ;  /* 0x0000002e10107c10 */ /* 0x000fe2000ff1e0ff */
[----:B------:R-:W-:Y:S01]  /*8390*/  SYNCS.ARRIVE.TRANS64.RED.A1T0 RZ, [UR30], RZ ;  /* 0x000000ffffff79a7 */ /* 0x000fe2000810041e */
[----:B-1----:R-:W-:Y:S01]  /*83a0*/  PRMT R4, RZ, 0x7610, R4 ;  /* 0x00007610ff047816 */ /* 0x002fe20000000004 */
[----:B------:R-:W-:Y:S01]  /*83b0*/  IMAD.MOV.U32 R21, RZ, RZ, -0x1 ;  /* 0xffffffffff157424 */ /* 0x000fe200078e00ff */
[----:B------:R-:W-:Y:S01]  /*83c0*/  IADD3.X R17, R17, UR39, RZ, P0, !PT ;  /* 0x0000002711117c10 */ /* 0x000fe200087fe4ff */
[----:B------:R-:W-:Y:S01]  /*83d0*/  IMAD.MOV.U32 R20, RZ, RZ, -0x1 ;  /* 0xffffffffff147424 */ /* 0x000fe200078e00ff */
[----:B------:R-:W-:Y:S01]  /*83e0*/  ISETP.GE.U32.AND P0, PT, R16, UR6, PT ;  /* 0x0000000610007c0c */ /* 0x000fe2000bf06070 */
[----:B------:R-:W-:-:S03]  /*83f0*/  IMAD.MOV.U32 R13, RZ, RZ, -0x1 ;  /* 0xffffffffff0d7424 */ /* 0x000fc600078e00ff */
[----:B------:R-:W-:-:S13]  /*8400*/  ISETP.GE.U32.AND.EX P0, PT, R17, UR7, PT, P0 ;  /* 0x0000000711007c0c */ /* 0x000fda000bf06100 */
[----:B------:R-:W-:Y:S05]  /*8410*/  @P0 BRA `(.L_x_206) ;  /* 0x00000004004c0947 */ /* 0x000fea0003800000 */
[----:B------:R-:W1:Y:S01]  /*8420*/  S2R R25, SR_CTAID.X ;  /* 0x0000000000197919 */ /* 0x000e620000002500 */
[----:B------:R-:W5:Y:S01]  /*8430*/  LDC.64 R14, c[0x0][0x8d0] ;  /* 0x00023400ff0e7b82 */ /* 0x000f620000000a00 */
[----:B------:R-:W-:Y:S01]  /*8440*/  ULDC UR8, c[0x0][0x150] ;  /* 0x0000540000087ab9 */ /* 0x000fe20000000800 */
[----:B--234-:R-:W-:Y:S01]  /*8450*/  IMAD.MOV.U32 R5, RZ, RZ, R17 ;  /* 0x000000ffff057224 */ /* 0x01cfe200078e0011 */
[----:B------:R-:W2:Y:S05]  /*8460*/  S2R R20, SR_CTAID.Y ;  /* 0x0000000000147919 */ /* 0x000eaa0000002600 */
[----:B------:R-:W3:Y:S08]  /*8470*/  LDC R18, c[0x0][0x144] ;  /* 0x00005100ff127b82 */ /* 0x000ef00000000800 */
[----:B------:R-:W4:Y:S08]  /*8480*/  LDC R21, c[0x0][0x148] ;  /* 0x00005200ff157b82 */ /* 0x000f300000000800 */
[----:B------:R-:W3:Y:S01]  /*8490*/  LDC R23, c[0x0][0x8d8] ;  /* 0x00023600ff177b82 */ /* 0x000ee20000000800 */
[----:B-----5:R-:W-:-:S04]  /*84a0*/  ISETP.NE.U32.AND P0, PT, R14, RZ, PT ;  /* 0x000000ff0e00720c */ /* 0x020fc80003f05070 */
[----:B------:R-:W-:Y:S02]  /*84b0*/  ISETP.NE.AND.EX P0, PT, R15, RZ, PT, P0 ;  /* 0x000000ff0f00720c */ /* 0x000fe40003f05300 */
[----:B-1----:R-:W-:Y:S01]  /*84c0*/  I2FP.F32.U32 R4, R25 ;  /* 0x0000001900047245 */ /* 0x002fe20000201000 */
[----:B------:R-:W1:Y:S04]  /*84d0*/  LDC.64 R10, c[0x0][0x8c8] ;  /* 0x00023200ff0a7b82 */ /* 0x000e680000000a00 */
[----:B------:R-:W-:Y:S01]  /*84e0*/  FMUL R6, R4, UR8 ;  /* 0x0000000804067c20 */ /* 0x000fe20008400000 */
[----:B--2---:R-:W-:Y:S01]  /*84f0*/  I2FP.F32.U32 R4, R20 ;  /* 0x0000001400047245 */ /* 0x004fe20000201000 */
[----:B------:R-:W-:Y:S02]  /*8500*/  ULDC UR8, c[0x0][0x154] ;  /* 0x0000550000087ab9 */ /* 0x000fe40000000800 */
[----:B------:R2:W1:Y:S02]  /*8510*/  F2I.U32.TRUNC.NTZ R24, R6 ;  /* 0x0000000600187305 */ /* 0x000464000020f000 */
[----:B------:R-:W-:Y:S01]  /*8520*/  FMUL R22, R4, UR8 ;  /* 0x0000000804167c20 */ /* 0x000fe20008400000 */
[----:B------:R-:W-:-:S05]  /*8530*/  MOV R4, R16 ;  /* 0x0000001000047202 */ /* 0x000fca0000000f00 */
[----:B------:R-:W1:Y:S01]  /*8540*/  F2I.U32.TRUNC.NTZ R22, R22 ;  /* 0x0000001600167305 */ /* 0x000e62000020f000 */
[----:B--234-:R-:W-:Y:S05]  /*8550*/  @!P0 BRA `(.L_x_207) ;  /* 0x0000000000288947 */ /* 0x01cfea0003800000 */
[----:B------:R-:W2:Y:S02]  /*8560*/  LDC R5, c[0x0][0x8dc] ;  /* 0x00023700ff057b82 */ /* 0x000ea40000000800 */
[----:B--2---:R-:W-:-:S05]  /*8570*/  IADD3 R5, P0, R16, R5, RZ ;  /* 0x0000000510057210 */ /* 0x004fca0007f1e0ff */
[----:B------:R-:W-:-:S04]  /*8580*/  IMAD.X R13, RZ, RZ, R17, P0 ;  /* 0x000000ffff0d7224 */ /* 0x000fc800000e0611 */
[----:B------:R-:W-:-:S04]  /*8590*/  IMAD.WIDE.U32 R6, R13, R14, RZ ;  /* 0x0000000e0d067225 */ /* 0x000fc800078e00ff */
[----:B------:R-:W-:-:S04]  /*85a0*/  IMAD.WIDE.U32 R6, P0, R5, R15, R6 ;  /* 0x0000000f05067225 */ /* 0x000fc80007800006 */
[----:B------:R-:W-:-:S04]  /*85b0*/  IMAD.WIDE.U32 R4, R5, R14, RZ ;  /* 0x0000000e05047225 */ /* 0x000fc800078e00ff */
[----:B------:R-:W-:Y:S01]  /*85c0*/  IMAD.MOV.U32 R4, RZ, RZ, R7 ;  /* 0x000000ffff047224 */ /* 0x000fe200078e0007 */
[----:B------:R-:W-:Y:S01]  /*85d0*/  IADD3 RZ, P1, R5, R6, RZ ;  /* 0x0000000605ff7210 */ /* 0x000fe20007f3e0ff */
[----:B------:R-:W-:-:S04]  /*85e0*/  IMAD.X R5, RZ, RZ, RZ, P0 ;  /* 0x000000ffff057224 */ /* 0x000fc800000e06ff */
[----:B------:R-:W-:-:S08]  /*85f0*/  IMAD.WIDE.U32.X R4, R13, R15, R4, P1 ;  /* 0x0000000f0d047225 */ /* 0x000fd000008e0404 */
.L_x_207:
[----:B------:R-:W-:Y:S01]  /*8600*/  ISETP.NE.AND P2, PT, R2, 0x1, PT ;  /* 0x000000010200780c */ /* 0x000fe20003f45270 */
[----:B-1----:R-:W-:Y:S01]  /*8610*/  IMAD.MOV R24, RZ, RZ, -R24 ;  /* 0x000000ffff187224 */ /* 0x002fe200078e0a18 */
[-CC-:B------:R-:W-:Y:S01]  /*8620*/  SHF.R.U64 R13, R4, R23.reuse, R5.reuse ;  /* 0x00000017040d7219 */ /* 0x180fe20000001205 */
[----:B------:R-:W1:Y:S01]  /*8630*/  LDC.64 R14, c[0x0][0x8e8] ;  /* 0x00023a00ff0e7b82 */ /* 0x000e620000000a00 */
[----:B------:R-:W-:Y:S01]  /*8640*/  IMAD.MOV R22, RZ, RZ, -R22 ;  /* 0x000000ffff167224 */ /* 0x000fe200078e0a16 */
[----:B------:R-:W-:Y:S01]  /*8650*/  SHF.R.U32.HI R23, RZ, R23, R5 ;  /* 0x00000017ff177219 */ /* 0x000fe20000011605 */
[----:B------:R-:W-:Y:S01]  /*8660*/  IMAD R18, R18, R24, R25 ;  /* 0x0000001812127224 */ /* 0x000fe200078e0219 */
[----:B------:R-:W-:-:S04]  /*8670*/  IADD3 R25, P0, RZ, -R13, RZ ;  /* 0x8000000dff197210 */ /* 0x000fc80007f1e0ff */
[----:B------:R-:W2:Y:S01]  /*8680*/  LDC R7, c[0x0][0x8c0] ;  /* 0x00023000ff077b82 */ /* 0x000ea20000000800 */
[----:B------:R-:W-:Y:S02]  /*8690*/  IMAD.X R23, RZ, RZ, ~R23, P0 ;  /* 0x000000ffff177224 */ /* 0x000fe400000e0e17 */
[----:B------:R-:W-:Y:S02]  /*86a0*/  @P2 IMAD R18, R21, R22, R20 ;  /* 0x0000001615122224 */ /* 0x000fe400078e0214 */
[-C--:B------:R-:W-:Y:S02]  /*86b0*/  IMAD R6, R23, R10.reuse, RZ ;  /* 0x0000000a17067224 */ /* 0x080fe400078e02ff */
[C---:B------:R-:W-:Y:S01]  /*86c0*/  IMAD.WIDE.U32 R4, R25.reuse, R10, R16 ;  /* 0x0000000a19047225 */ /* 0x040fe200078e0010 */
[----:B------:R-:W3:Y:S03]  /*86d0*/  LDC R22, c[0x0][0x8b0] ;  /* 0x00022c00ff167b82 */ /* 0x000ee60000000800 */
[----:B------:R-:W-:-:S04]  /*86e0*/  IMAD R11, R25, R11, R6 ;  /* 0x0000000b190b7224 */ /* 0x000fc800078e0206 */
[----:B------:R-:W-:Y:S01]  /*86f0*/  IMAD.IADD R6, R5, 0x1, R11 ;  /* 0x0000000105067824 */ /* 0x000fe200078e020b */
[----:B------:R-:W4:Y:S01]  /*8700*/  LDC R27, c[0x0][0x900] ;  /* 0x00024000ff1b7b82 */ /* 0x000f220000000800 */
[----:B-1----:R-:W-:-:S04]  /*8710*/  ISETP.NE.U32.AND P0, PT, R14, RZ, PT ;  /* 0x000000ff0e00720c */ /* 0x002fc80003f05070 */
[----:B------:R-:W-:-:S03]  /*8720*/  ISETP.NE.AND.EX P0, PT, R15, RZ, PT, P0 ;  /* 0x000000ff0f00720c */ /* 0x000fc60003f05300 */
[----:B------:R-:W1:Y:S01]  /*8730*/  LDC R23, c[0x0][0x8f0] ;  /* 0x00023c00ff177b82 */ /* 0x000e620000000800 */
[-CC-:B--2---:R-:W-:Y:S02]  /*8740*/  SHF.R.U64 R20, R4, R7.reuse, R6.reuse ;  /* 0x0000000704147219 */ /* 0x184fe40000001206 */
[----:B------:R-:W-:-:S05]  /*8750*/  SHF.R.U32.HI R7, RZ, R7, R6 ;  /* 0x00000007ff077219 */ /* 0x000fca0000011606 */
[----:B------:R-:W2:Y:S01]  /*8760*/  LDC R11, c[0x0][0x8e0] ;  /* 0x00023800ff0b7b82 */ /* 0x000ea20000000800 */
[-CC-:B---3--:R-:W-:Y:S02]  /*8770*/  SHF.R.U64 R25, R20, R22.reuse, R7.reuse ;  /* 0x0000001614197219 */ /* 0x188fe40000001207 */
[----:B------:R-:W-:-:S05]  /*8780*/  SHF.R.U32.HI R4, RZ, R22, R7 ;  /* 0x00000016ff047219 */ /* 0x000fca0000011607 */
[----:B------:R-:W3:Y:S01]  /*8790*/  LDC R21, c[0x0][0x8b8] ;  /* 0x00022e00ff157b82 */ /* 0x000ee20000000800 */
[-CC-:B----4-:R-:W-:Y:S02]  /*87a0*/  SHF.R.U64 R22, R25, R27.reuse, R4.reuse ;  /* 0x0000001b19167219 */ /* 0x190fe40000001204 */
[----:B------:R-:W-:-:S03]  /*87b0*/  SHF.R.U32.HI R27, RZ, R27, R4 ;  /* 0x0000001bff1b7219 */ /* 0x000fc60000011604 */
[----:B------:R-:W-:Y:S02]  /*87c0*/  IMAD.MOV.U32 R4, RZ, RZ, R22 ;  /* 0x000000ffff047224 */ /* 0x000fe400078e0016 */
[----:B------:R-:W4:Y:S01]  /*87d0*/  LDC R10, c[0x0][0x8a8] ;  /* 0x00022a00ff0a7b82 */ /* 0x000f220000000800 */
[----:B------:R-:W-:Y:S01]  /*87e0*/  IMAD.MOV.U32 R5, RZ, RZ, R27 ;  /* 0x000000ffff057224 */ /* 0x000fe200078e001b */
[----:B------:R-:W-:Y:S06]  /*87f0*/  @!P0 BRA `(.L_x_208) ;  /* 0x0000000000288947 */ /* 0x000fec0003800000 */
[----:B------:R-:W5:Y:S02]  /*8800*/  LDC R5, c[0x0][0x8f4] ;  /* 0x00023d00ff057b82 */ /* 0x000f640000000800 */
[----:B-----5:R-:W-:-:S04]  /*8810*/  IADD3 R5, P0, R22, R5, RZ ;  /* 0x0000000516057210 */ /* 0x020fc80007f1e0ff */
[----:B------:R-:W-:-:S05]  /*8820*/  IADD3.X R27, RZ, R27, RZ, P0, !PT ;  /* 0x0000001bff1b7210 */ /* 0x000fca00007fe4ff */
[----:B------:R-:W-:-:S04]  /*8830*/  IMAD.WIDE.U32 R6, R27, R14, RZ ;  /* 0x0000000e1b067225 */ /* 0x000fc800078e00ff */
[----:B------:R-:W-:-:S04]  /*8840*/  IMAD.WIDE.U32 R6, P0, R5, R15, R6 ;  /* 0x0000000f05067225 */ /* 0x000fc80007800006 */
[----:B------:R-:W-:-:S04]  /*8850*/  IMAD.WIDE.U32 R4, R5, R14, RZ ;  /* 0x0000000e05047225 */ /* 0x000fc800078e00ff */
[----:B------:R-:W-:Y:S01]  /*8860*/  IMAD.MOV.U32 R4, RZ, RZ, R7 ;  /* 0x000000ffff047224 */ /* 0x000fe200078e0007 */
[----:B------:R-:W-:Y:S01]  /*8870*/  IADD3 RZ, P1, R5, R6, RZ ;  /* 0x0000000605ff7210 */ /* 0x000fe20007f3e0ff */
[----:B------:R-:W-:-:S04]  /*8880*/  IMAD.X R5, RZ, RZ, RZ, P0 ;  /* 0x000000ffff057224 */ /* 0x000fc800000e06ff */
[----:B------:R-:W-:-:S08]  /*8890*/  IMAD.WIDE.U32.X R4, R27, R15, R4, P1 ;  /* 0x0000000f1b047225 */ /* 0x000fd000008e0404 */
.L_x_208:
[----:B-1----:R-:W-:Y:S02]  /*88a0*/  SHF.R.U64 R4, R4, R23, R5 ;  /* 0x0000001704047219 */ /* 0x002fe40000001205 */
[----:B------:R-:W-:Y:S02]  /*88b0*/  LOP3.LUT R25, R25, R0, RZ, 0xc0, !PT ;  /* 0x0000000019197212 */ /* 0x000fe400078ec0ff */
[----:B------:R-:W-:Y:S01]  /*88c0*/  LOP3.LUT R20, R20, R3, RZ, 0xc0, !PT ;  /* 0x0000000314147212 */ /* 0x000fe200078ec0ff */
[----:B------:R-:W-:Y:S02]  /*88d0*/  IMAD.MOV R5, RZ, RZ, -R4 ;  /* 0x000000ffff057224 */ /* 0x000fe400078e0a04 */
[----:B------:R-:W-:Y:S02]  /*88e0*/  IMAD R25, R4, UR21, R25 ;  /* 0x0000001504197c24 */ /* 0x000fe4000f8e0219 */
[----:B--2---:R-:W-:Y:S02]  /*88f0*/  IMAD R11, R5, R11, R22 ;  /* 0x0000000b050b7224 */ /* 0x004fe400078e0216 */
[----:B---3--:R-:W-:-:S02]  /*8900*/  IMAD R21, R25, R21, R18 ;  /* 0x0000001519157224 */ /* 0x008fc400078e0212 */
[----:B----4-:R-:W-:Y:S02]  /*8910*/  IMAD R10, R11, R10, R20 ;  /* 0x0000000a0b0a7224 */ /* 0x010fe400078e0214 */
[----:B------:R-:W-:-:S03]  /*8920*/  IMAD.MOV.U32 R4, RZ, RZ, 0x1 ;  /* 0x00000001ff047424 */ /* 0x000fc600078e00ff */
[----:B------:R-:W-:Y:S02]  /*8930*/  SEL R20, R10, R21, !P2 ;  /* 0x000000150a147207 */ /* 0x000fe40005000000 */
[----:B------:R-:W-:-:S07]  /*8940*/  SEL R21, R21, R10, !P2 ;  /* 0x0000000a15157207 */ /* 0x000fce0005000000 */
.L_x_206:
[----:B------:R-:W-:-:S13]  /*8950*/  LOP3.LUT P0, RZ, R4, 0xff, RZ, 0xc0, !PT ;  /* 0x000000ff04ff7812 */ /* 0x000fda000780c0ff */
[----:B------:R-:W-:Y:S05]  /*8960*/  @P0 BRA `(.L_x_209) ;  /* 0xffffffe800f00947 */ /* 0x000fea000383ffff */
.L_x_153:
[----:B------:R-:W-:-:S13]  /*8970*/  ELECT P0, URZ, PT ;  /* 0x00000000003f782f */ /* 0x000fda0003800000 */
[----:B------:R-:W-:Y:S05]  /*8980*/  @!P0 BRA `(.L_x_13) ;  /* 0x0000001000508947 */ /* 0x000fea0003800000 */
[----:B------:R-:W-:-:S04]  /*8990*/  LOP3.LUT R19, R19, 0x2, RZ, 0xfc, !PT ;  /* 0x0000000213137812 */ /* 0x000fc800078efcff */
[----:B------:R-:W-:-:S13]  /*89a0*/  ISETP.NE.AND P1, PT, R19, 0x3, PT ;  /* 0x000000031300780c */ /* 0x000fda0003f25270 */
[----:B------:R-:W-:Y:S05]  /*89b0*/  @!P1 BRA `(.L_x_210) ;  /* 0x0000000000049947 */ /* 0x000fea0003800000 */
[----:B-1----:R-:W-:Y:S01]  /*89c0*/  BPT.TRAP 0x1 ;  /* 0x000000040000795c */ /* 0x002fe20000300000 */
.L_x_210:
[----:B-1----:R-:W-:Y:S01]  /*89d0*/  IMAD.U32 R3, RZ, RZ, UR37 ;  /* 0x00000025ff037e24 */ /* 0x002fe2000f8e00ff */
[----:B------:R-:W-:Y:S01]  /*89e0*/  MOV R0, 0x400 ;  /* 0x0000040000007802 */ /* 0x000fe20000000f00 */
[----:B------:R-:W-:-:S03]  /*89f0*/  IMAD.MOV.U32 R2, RZ, RZ, 0x1 ;  /* 0x00000001ff027424 */ /* 0x000fc600078e00ff */
[----:B------:R-:W-:Y:S02]  /*8a00*/  LEA R0, R3, R0, 0x18 ;  /* 0x0000000003007211 */ /* 0x000fe400078ec0ff */
[----:B------:R-:W-:-:S04]  /*8a10*/  SHF.L.U32 R3, R2, 0x1f, RZ ;  /* 0x0000001f02037819 */ /* 0x000fc800000006ff */
[----:B------:R-:W1:Y:S02]  /*8a20*/  SYNCS.PHASECHK.TRANS64.TRYWAIT P0, [R0+URZ+0x60], R3 ;  /* 0x00006003000075a7 */ /* 0x000e64000800017f */
[----:B-1----:R-:W-:Y:S05]  /*8a30*/  @!P0 BRA `(.L_x_211) ;  /* 0x0000001400d48947 */ /* 0x002fea0003800000 */
.L_x_252:
[----:B------:R-:W-:Y:S05]  /*8a40*/  @!P1 BRA `(.L_x_212) ;  /* 0x0000000000049947 */ /* 0x000fea0003800000 */
[----:B------:R-:W-:Y:S01]  /*8a50*/  BPT.TRAP 0x1 ;  /* 0x000000040000795c */ /* 0x000fe20000300000 */
.L_x_212:
[----:B------:R-:W1:Y:S02]  /*8a60*/  SYNCS.PHASECHK.TRANS64.TRYWAIT P0, [R0+URZ+0x68], R3 ;  /* 0x00006803000075a7 */ /* 0x000e64000800017f */
[----:B-1----:R-:W-:Y:S05]  /*8a70*/  @!P0 BRA `(.L_x_213) ;  /* 0x0000001400d88947 */ /* 0x002fea0003800000 */
.L_x_253:
[----:B------:R-:W-:Y:S05]  /*8a80*/  @!P1 BRA `(.L_x_214) ;  /* 0x0000000000049947 */ /* 0x000fea0003800000 */
[----:B------:R-:W-:Y:S01]  /*8a90*/  BPT.TRAP 0x1 ;  /* 0x000000040000795c */ /* 0x000fe20000300000 */
.L_x_214:
[----:B------:R-:W1:Y:S02]  /*8aa0*/  SYNCS.PHASECHK.TRANS64.TRYWAIT P0, [R0+URZ+0x70], R3 ;  /* 0x00007003000075a7 */ /* 0x000e64000800017f */
[----:B-1----:R-:W-:Y:S05]  /*8ab0*/  @!P0 BRA `(.L_x_215) ;  /* 0x0000001400dc8947 */ /* 0x002fea0003800000 */
.L_x_254:
[----:B------:R-:W-:Y:S05]  /*8ac0*/  @!P1 BRA `(.L_x_216) ;  /* 0x0000000000049947 */ /* 0x000fea0003800000 */
[----:B------:R-:W-:Y:S01]  /*8ad0*/  BPT.TRAP 0x1 ;  /* 0x000000040000795c */ /* 0x000fe20000300000 */
.L_x_216:
[----:B------:R-:W-:-:S05]  /*8ae0*/  IMAD.MOV.U32 R3, RZ, RZ, 0x1 ;  /* 0x00000001ff037424 */ /* 0x000fca00078e00ff */
[----:B------:R-:W-:-:S07]  /*8af0*/  SHF.L.U32 R3, R3, 0x1f, RZ ;  /* 0x0000001f03037819 */ /* 0x000fce00000006ff */
.L_x_217:
[----:B------:R1:W1:Y:S02]  /*8b00*/  SYNCS.PHASECHK.TRANS64.TRYWAIT P0, [R0+URZ+0x78], R3 ;  /* 0x00007803000075a7 */ /* 0x000264000800017f */
[----:B-1----:R-:W-:Y:S05]  /*8b10*/  @!P0 NANOSLEEP.SYNCS 0x989680 ;  /* 0x009896800000895d */ /* 0x002fea0003900000 */
[----:B------:R-:W1:Y:S02]  /*8b20*/  @!P0 SYNCS.PHASECHK.TRANS64 P0, [R0+URZ+0x78], R3 ;  /* 0x00007803000085a7 */ /* 0x000e64000800007f */
[----:B-1----:R-:W-:Y:S05]  /*8b30*/  @P0 BRA `(.L_x_13) ;  /* 0x0000000c00e40947 */ /* 0x002fea0003800000 */
[----:B------:R-:W-:Y:S05]  /*8b40*/  BRA `(.L_x_217) ;  /* 0xfffffffc00ec7947 */ /* 0x000fea000383ffff */
.L_x_148:
[----:B------:R-:W-:Y:S01]  /*8b50*/  LOP3.LUT P0, RZ, R10, 0xff, RZ, 0xc0, !PT ;  /* 0x000000ff0aff7812 */ /* 0x000fe2000780c0ff */
[----:B------:R-:W-:Y:S02]  /*8b60*/  IMAD.MOV.U32 R10, RZ, RZ, 0x1 ;  /* 0x00000001ff0a7424 */ /* 0x000fe400078e00ff */
[----:B------:R-:W-:-:S10]  /*8b70*/  IMAD.MOV.U32 R9, RZ, RZ, RZ ;  /* 0x000000ffff097224 */ /* 0x000fd400078e00ff */
[----:B------:R-:W-:Y:S05]  /*8b80*/  @!P0 BRA `(.L_x_218) ;  /* 0x0000000c001c8947 */ /* 0x000fea0003800000 */
[----:B------:R-:W2:Y:S01]  /*8b90*/  LDC R0, c[0x0][0x28c] ;  /* 0x0000a300ff007b82 */ /* 0x000ea20000000800 */
[----:B------:R-:W-:Y:S01]  /*8ba0*/  ULDC UR6, c[0x0][0x900] ;  /* 0x0002400000067ab9 */ /* 0x000fe20000000800 */
[----:B------:R-:W-:Y:S01]  /*8bb0*/  UMOV UR7, 0xffffffff ;  /* 0xffffffff00077882 */ /* 0x000fe20000000000 */
[----:B------:R-:W-:Y:S01]  /*8bc0*/  BSSY B0, `(.L_x_218) ;  /* 0x00000c3000007945 */ /* 0x000fe20003800000 */
[----:B-1----:R-:W-:Y:S01]  /*8bd0*/  USHF.L.U32 UR4, UR37, 0x7, URZ ;  /* 0x0000000725047899 */ /* 0x002fe2000800063f */
[----:B------:R-:W-:Y:S01]  /*8be0*/  LOP3.LUT R11, R22, 0x2, RZ, 0xfc, !PT ;  /* 0x00000002160b7812 */ /* 0x000fe200078efcff */
[----:B------:R-:W-:Y:S01]  /*8bf0*/  USHF.L.U32 UR7, UR7, UR6, URZ ;  /* 0x0000000607077299 */ /* 0x000fe2000800063f */
[----:B------:R-:W-:Y:S01]  /*8c00*/  IMAD.MOV.U32 R10, RZ, RZ, 0x1 ;  /* 0x00000001ff0a7424 */ /* 0x000fe200078e00ff */
[----:B------:R-:W-:Y:S01]  /*8c10*/  ULDC UR5, c[0x0][0x8a8] ;  /* 0x00022a0000057ab9 */ /* 0x000fe20000000800 */
[----:B------:R-:W-:Y:S01]  /*8c20*/  IMAD.MOV.U32 R9, RZ, RZ, RZ ;  /* 0x000000ffff097224 */ /* 0x000fe200078e00ff */
[----:B------:R-:W-:-:S02]  /*8c30*/  USHF.L.U32 UR22, UR37, 0xd, URZ ;  /* 0x0000000d25167899 */ /* 0x000fc4000800063f */
[----:B------:R-:W-:Y:S02]  /*8c40*/  ULOP3.LUT UR4, UR4, 0x80, URZ, 0xc0, !UPT ;  /* 0x0000008004047892 */ /* 0x000fe4000f8ec03f */
[----:B------:R-:W-:Y:S02]  /*8c50*/  UIADD3 UR5, UR5, -0x1, URZ ;  /* 0xffffffff05057890 */ /* 0x000fe4000fffe03f */
[----:B------:R-:W-:Y:S02]  /*8c60*/  USHF.L.U32 UR18, UR38, UR6, URZ ;  /* 0x0000000626127299 */ /* 0x000fe4000800063f */
[----:B------:R-:W-:Y:S01]  /*8c70*/  ULOP3.LUT UR17, URZ, UR7, URZ, 0x33, !UPT ;  /* 0x000000073f117292 */ /* 0x000fe2000f8e333f */
[----:B------:R-:W-:Y:S01]  /*8c80*/  ULDC.64 UR20, c[0x0][0x198] ;  /* 0x0000660000147ab9 */ /* 0x000fe20000000a00 */
[----:B--2---:R-:W-:-:S05]  /*8c90*/  VIADD R0, R0, 0x3f ;  /* 0x0000003f00007836 */ /* 0x004fca0000000000 */
[----:B------:R-:W-:-:S04]  /*8ca0*/  SHF.R.S32.HI R3, RZ, 0x1f, R0 ;  /* 0x0000001fff037819 */ /* 0x000fc80000011400 */
[----:B------:R-:W-:Y:S02]  /*8cb0*/  LEA.HI R3, R3, R0, RZ, 0x6 ;  /* 0x0000000003037211 */ /* 0x000fe400078f30ff */
[----:B------:R-:W-:Y:S02]  /*8cc0*/  MOV R0, 0x1 ;  /* 0x0000000100007802 */ /* 0x000fe40000000f00 */
[--C-:B------:R-:W-:Y:S02]  /*8cd0*/  SHF.R.S32.HI R8, RZ, 0x6, R3.reuse ;  /* 0x00000006ff087819 */ /* 0x100fe40000011403 */
[----:B------:R-:W-:-:S03]  /*8ce0*/  PRMT R3, R0, 0x7610, R3 ;  /* 0x0000761000037816 */ /* 0x000fc60000000003 */
[----:B------:R-:W-:-:S07]  /*8cf0*/  VIADD R0, R8, 0x1 ;  /* 0x0000000108007836 */ /* 0x000fce0000000000 */
.L_x_229:
[----:B------:R-:W-:-:S03]  /*8d00*/  UMOV UR6, 0xffffffff ;  /* 0xffffffff00067882 */ /* 0x000fc60000000000 */
[----:B------:R-:W-:Y:S05]  /*8d10*/  BRA.DIV UR6, `(.L_x_219) ;  /* 0x0000001606587947 */ /* 0x000fea000b800000 */
[----:B------:R-:W-:-:S13]  /*8d20*/  ELECT P6, URZ, PT ;  /* 0x00000000003f782f */ /* 0x000fda00038c0000 */
.L_x_257:
[----:B------:R-:W1:Y:S01]  /*8d30*/  LDC R4, c[0x0][0x28c] ;  /* 0x0000a300ff047b82 */ /* 0x000e620000000800 */
[----:B------:R-:W-:Y:S01]  /*8d40*/  BSSY B1, `(.L_x_220) ;  /* 0x0000038000017945 */ /* 0x000fe20003800000 */
[----:B-1----:R-:W-:-:S13]  /*8d50*/  ISETP.LT.OR P6, PT, R4, 0x1, !P6 ;  /* 0x000000010400780c */ /* 0x002fda00077c1670 */
[----:B------:R-:W-:Y:S05]  /*8d60*/  @P6 BRA `(.L_x_221) ;  /* 0x0000000000d46947 */ /* 0x000fea0003800000 */
[----:B------:R-:W-:Y:S01]  /*8d70*/  LEA R20, R20, UR4, 0x8 ;  /* 0x0000000414147c11 */ /* 0x000fe2000f8e40ff */
[----:B------:R-:W-:Y:S02]  /*8d80*/  IMAD.SHL.U32 R21, R21, 0x80, RZ ;  /* 0x0000008015157824 */ /* 0x000fe400078e00ff */
[----:B------:R-:W-:Y:S02]  /*8d90*/  IMAD.MOV.U32 R19, RZ, RZ, RZ ;  /* 0x000000ffff137224 */ /* 0x000fe400078e00ff */
[----:B------:R-:W-:Y:S02]  /*8da0*/  IMAD.MOV.U32 R4, RZ, RZ, R0 ;  /* 0x000000ffff047224 */ /* 0x000fe400078e0000 */
[----:B------:R-:W-:Y:S02]  /*8db0*/  IMAD.MOV.U32 R5, RZ, RZ, R10 ;  /* 0x000000ffff057224 */ /* 0x000fe400078e000a */
[----:B------:R-:W-:-:S07]  /*8dc0*/  IMAD.MOV.U32 R6, RZ, RZ, R9 ;  /* 0x000000ffff067224 */ /* 0x000fce00078e0009 */
.L_x_224:
[----:B------:R-:W1:Y:S01]  /*8dd0*/  S2R R12, SR_CgaCtaId ;  /* 0x00000000000c7919 */ /* 0x000e620000008800 */
[----:B------:R-:W-:Y:S02]  /*8de0*/  MOV R7, 0x400 ;  /* 0x0000040000077802 */ /* 0x000fe40000000f00 */
[----:B------:R-:W-:Y:S02]  /*8df0*/  LOP3.LUT P1, RZ, R18, 0x7f, RZ, 0xc0, !PT ;  /* 0x0000007f12ff7812 */ /* 0x000fe4000782c0ff */
[----:B-1----:R-:W-:Y:S02]  /*8e00*/  LEA R15, R12, R7, 0x18 ;  /* 0x000000070c0f7211 */ /* 0x002fe400078ec0ff */
[----:B------:R-:W-:-:S09]  /*8e10*/  SHF.L.U32 R7, R5, 0x1f, RZ ;  /* 0x0000001f05077819 */ /* 0x000fd200000006ff */
[----:B------:R-:W1:Y:S01]  /*8e20*/  @!P1 LDC R12, c[0x0][0x500] ;  /* 0x00014000ff0c9b82 */ /* 0x000e620000000800 */
[----:B------:R-:W-:-:S04]  /*8e30*/  IMAD R14, R6, 0x8, R15 ;  /* 0x00000008060e7824 */ /* 0x000fc800078e020f */
[----:B------:R-:W2:Y:S02]  /*8e40*/  SYNCS.PHASECHK.TRANS64.TRYWAIT P0, [R14+URZ+0x20], R7 ;  /* 0x000020070e0075a7 */ /* 0x000ea4000800017f */
[----:B--2---:R-:W-:Y:S05]  /*8e50*/  @!P0 BRA `(.L_x_222) ;  /* 0x0000001400288947 */ /* 0x004fea0003800000 */
.L_x_258:
[----:B--2---:R-:W-:Y:S01]  /*8e60*/  PRMT R7, R11, 0x9910, RZ ;  /* 0x000099100b077816 */ /* 0x004fe200000000ff */
[----:B-1----:R1:W-:Y:S03]  /*8e70*/  @!P1 SYNCS.ARRIVE.TRANS64 RZ, [R14+URZ], R12 ;  /* 0x0000000c0eff99a7 */ /* 0x0023e6000800003f */
[----:B------:R-:W-:-:S13]  /*8e80*/  ISETP.NE.AND P0, PT, R7, 0x2, PT ;  /* 0x000000020700780c */ /* 0x000fda0003f05270 */
[----:B-1----:R-:W-:Y:S05]  /*8e90*/  @P0 BRA `(.L_x_223) ;  /* 0x0000000000040947 */ /* 0x002fea0003800000 */
[----:B------:R-:W-:Y:S01]  /*8ea0*/  BPT.TRAP 0x1 ;  /* 0x000000040000795c */ /* 0x000fe20000300000 */
.L_x_223:
[----:B------:R-:W-:Y:S01]  /*8eb0*/  R2UR UR7, R6 ;  /* 0x00000000060772ca */ /* 0x000fe200000e0000 */
[----:B------:R-:W-:Y:S01]  /*8ec0*/  UIADD3 UR6, UP0, UR20, 0xf0, URZ ;  /* 0x000000f014067890 */ /* 0x000fe2000ff1e03f */
[----:B------:R-:W-:Y:S01]  /*8ed0*/  R2UR UR13, R15 ;  /* 0x000000000f0d72ca */ /* 0x000fe200000e0000 */
[----:B------:R-:W-:Y:S01]  /*8ee0*/  UIADD3 UR24, UP1, UR20, 0x1f0, URZ ;  /* 0x000001f014187890 */ /* 0x000fe2000ff3e03f */
[----:B------:R-:W-:Y:S01]  /*8ef0*/  R2UR UR9, R14 ;  /* 0x000000000e0972ca */ /* 0x000fe200000e0000 */
[----:B------:R-:W-:Y:S01]  /*8f00*/  VIADD R6, R6, 0x1 ;  /* 0x0000000106067836 */ /* 0x000fe20000000000 */
[----:B------:R-:W-:Y:S01]  /*8f10*/  R2UR UR11, R21 ;  /* 0x00000000150b72ca */ /* 0x000fe200000e0000 */
[----:B------:R-:W-:Y:S01]  /*8f20*/  UIADD3.X UR25, URZ, UR21, URZ, UP1, !UPT ;  /* 0x000000153f197290 */ /* 0x000fe20008ffe43f */
[----:B------:R-:W-:Y:S01]  /*8f30*/  R2UR UR10, R19 ;  /* 0x00000000130a72ca */ /* 0x000fe200000e0000 */
[----:B------:R-:W-:Y:S01]  /*8f40*/  UMOV UR14, 0x0 ;  /* 0x00000000000e7882 */ /* 0x000fe20000000000 */
[----:B------:R-:W-:Y:S01]  /*8f50*/  R2UR UR12, R13 ;  /* 0x000000000d0c72ca */ /* 0x000fe200000e0000 */
[----:B------:R-:W-:Y:S01]  /*8f60*/  UMOV UR15, 0x10000000 ;  /* 0x10000000000f7882 */ /* 0x000fe20000000000 */
[----:B------:R-:W-:Y:S01]  /*8f70*/  IADD3 R4, R4, -0x1, RZ ;  /* 0xffffffff04047810 */ /* 0x000fe20007ffe0ff */
[----:B------:R-:W-:Y:S01]  /*8f80*/  USHF.L.U32 UR7, UR7, 0xe, URZ ;  /* 0x0000000e07077899 */ /* 0x000fe2000800063f */
[----:B------:R-:W-:Y:S01]  /*8f90*/  R2UR UR19, R20 ;  /* 0x00000000141372ca */ /* 0x000fe200000e0000 */
[----:B------:R-:W-:Y:S01]  /*8fa0*/  UMOV UR23, 0x30000 ;  /* 0x0003000000177882 */ /* 0x000fe20000000000 */
[----:B------:R-:W-:Y:S01]  /*8fb0*/  ISETP.GT.AND P1, PT, R4, 0x1, PT ;  /* 0x000000010400780c */ /* 0x000fe20003f24270 */
[----:B------:R-:W-:Y:S01]  /*8fc0*/  ULOP3.LUT UR8, UR7, 0x2000, UR22, 0xf8, !UPT ;  /* 0x0000200007087892 */ /* 0x000fe2000f8ef816 */
[----:B------:R-:W-:Y:S01]  /*8fd0*/  ISETP.NE.AND P0, PT, R6, 0x4, PT ;  /* 0x000000040600780c */ /* 0x000fe20003f05270 */
[----:B------:R-:W-:-:S02]  /*8fe0*/  VIADD R19, R19, 0x40 ;  /* 0x0000004013137836 */ /* 0x000fc40000000000 */
[----:B------:R-:W-:Y:S01]  /*8ff0*/  ULEA UR8, UR8, UR13, 0x1 ;  /* 0x0000000d08087291 */ /* 0x000fe2000f8e083f */
[----:B------:R-:W-:Y:S01]  /*9000*/  SEL R12, RZ, 0x1, P0 ;  /* 0x00000001ff0c7807 */ /* 0x000fe20000000000 */
[----:B------:R-:W-:Y:S01]  /*9010*/  UIADD3 UR13, UR13, 0x8400, UR7 ;  /* 0x000084000d0d7890 */ /* 0x000fe2000fffe007 */
[----:B------:R-:W-:Y:S01]  /*9020*/  SEL R6, R6, RZ, P0 ;  /* 0x000000ff06067207 */ /* 0x000fe20000000000 */
[----:B------:R-:W-:Y:S01]  /*9030*/  UIADD3.X UR7, URZ, UR21, URZ, UP0, !UPT ;  /* 0x000000153f077290 */ /* 0x000fe200087fe43f */
[----:B------:R-:W-:Y:S01]  /*9040*/  LOP3.LUT R5, R5, R12, RZ, 0x3c, !PT ;  /* 0x0000000c05057212 */ /* 0x000fe200078e3cff */
[----:B------:R-:W-:-:S03]  /*9050*/  UIADD3 UR16, UR8, 0x18400, URZ ;  /* 0x0001840008107890 */ /* 0x000fc6000fffe03f */
[----:B------:R-:W-:-:S04]  /*9060*/  UMOV UR8, UR13 ;  /* 0x0000000d00087c82 */ /* 0x000fc80008000000 */
[----:B------:R1:W-:Y:S02]  /*9070*/  UTMALDG.3D [UR8], [UR6], desc[UR14] ;  /* 0x00000e08060075b4 */ /* 0x0003e40008011000 */
[----:B-1----:R-:W-:Y:S01]  /*9080*/  UMOV UR8, UR16 ;  /* 0x0000001000087c82 */ /* 0x002fe20008000000 */
[----:B------:R-:W-:Y:S02]  /*9090*/  UMOV UR11, UR19 ;  /* 0x00000013000b7c82 */ /* 0x000fe40008000000 */
[----:B------:R1:W-:Y:S02]  /*90a0*/  UTMALDG.3D.MULTICAST [UR8], [UR24], UR23, desc[UR14] ;  /* 0x00000e08180073b4 */ /* 0x0003e40008011817 */
[----:B-1----:R-:W-:Y:S05]  /*90b0*/  @P1 BRA `(.L_x_224) ;  /* 0xfffffffc00441947 */ /* 0x002fea000383ffff */
.L_x_221:
[----:B------:R-:W-:Y:S05]  /*90c0*/  BSYNC B1 ;  /* 0x0000000000017941 */ /* 0x000fea0003800000 */
.L_x_220:
[----:B------:R-:W-:Y:S01]  /*90d0*/  LOP3.LUT P1, RZ, R3, 0xff, RZ, 0xc0, !PT ;  /* 0x000000ff03ff7812 */ /* 0x000fe2000782c0ff */
[----:B------:R-:W-:Y:S01]  /*90e0*/  IMAD.IADD R9, R8, 0x1, R9 ;  /* 0x0000000108097824 */ /* 0x000fe200078e0209 */
[----:B------:R-:W-:Y:S01]  /*90f0*/  IADD3 R16, P2, R16, UR46, RZ ;  /* 0x0000002e10107c10 */ /* 0x000fe2000ff5e0ff */
[----:B------:R-:W-:Y:S01]  /*9100*/  ULDC.64 UR6, c[0x0][0x8f8] ;  /* 0x00023e0000067ab9 */ /* 0x000fe20000000a00 */
[----:B------:R-:W-:Y:S01]  /*9110*/  BSSY B1, `(.L_x_225) ;  /* 0x000006b000017945 */ /* 0x000fe20003800000 */
[----:B------:R-:W-:Y:S01]  /*9120*/  IMAD.MOV.U32 R21, RZ, RZ, -0x1 ;  /* 0xffffffffff157424 */ /* 0x000fe200078e00ff */
[----:B------:R-:W-:Y:S01]  /*9130*/  SHF.R.U32.HI R3, RZ, 0x2, R9 ;  /* 0x00000002ff037819 */ /* 0x000fe20000011609 */
[----:B------:R-:W-:Y:S01]  /*9140*/  IMAD.MOV.U32 R20, RZ, RZ, -0x1 ;  /* 0xffffffffff147424 */ /* 0x000fe200078e00ff */
[----:B------:R-:W-:Y:S01]  /*9150*/  ISETP.GT.U32.AND P0, PT, R9, 0x3, PT ;  /* 0x000000030900780c */ /* 0x000fe20003f04070 */
[----:B------:R-:W-:Y:S01]  /*9160*/  IMAD.MOV.U32 R13, RZ, RZ, -0x1 ;  /* 0xffffffffff0d7424 */ /* 0x000fe200078e00ff */
[----:B------:R-:W-:-:S02]  /*9170*/  LOP3.LUT R3, R3, 0x1, RZ, 0xc0, !PT ;  /* 0x0000000103037812 */ /* 0x000fc400078ec0ff */
[----:B------:R-:W-:Y:S01]  /*9180*/  ISETP.LT.U32.AND P0, PT, R8, 0x4, P0 ;  /* 0x000000040800780c */ /* 0x000fe20000701070 */
[----:B------:R-:W1:Y:S01]  /*9190*/  @P1 S2R R5, SR_CgaCtaId ;  /* 0x0000000000051919 */ /* 0x000e620000008800 */
[----:B------:R-:W-:Y:S02]  /*91a0*/  @P1 MOV R4, 0x400 ;  /* 0x0000040000041802 */ /* 0x000fe40000000f00 */
[----:B------:R-:W-:Y:S02]  /*91b0*/  IADD3.X R17, R17, UR39, RZ, P2, !PT ;  /* 0x0000002711117c10 */ /* 0x000fe400097fe4ff */
[----:B------:R-:W-:Y:S02]  /*91c0*/  ISETP.GE.U32.AND P2, PT, R16, UR6, PT ;  /* 0x0000000610007c0c */ /* 0x000fe4000bf46070 */
[----:B------:R-:W-:Y:S02]  /*91d0*/  LOP3.LUT R9, R9, 0x3, RZ, 0xc0, !PT ;  /* 0x0000000309097812 */ /* 0x000fe400078ec0ff */
[----:B-1----:R-:W-:-:S04]  /*91e0*/  @P1 LEA R4, R5, R4, 0x18 ;  /* 0x0000000405041211 */ /* 0x002fc800078ec0ff */
[----:B------:R1:W-:Y:S01]  /*91f0*/  @P1 SYNCS.ARRIVE.TRANS64.A1T0 RZ, [R4+URZ+0x88], RZ ;  /* 0x000088ff04ff19a7 */ /* 0x0003e2000810003f */
[----:B------:R-:W-:Y:S02]  /*9200*/  ISETP.NE.U32.AND P1, PT, R3, 0x1, PT ;  /* 0x000000010300780c */ /* 0x000fe40003f25070 */
[----:B------:R-:W-:Y:S02]  /*9210*/  SEL R3, RZ, 0x1, !P0 ;  /* 0x00000001ff037807 */ /* 0x000fe40004000000 */
[----:B------:R-:W-:Y:S02]  /*9220*/  ISETP.GE.U32.AND.EX P0, PT, R17, UR7, PT, P2 ;  /* 0x0000000711007c0c */ /* 0x000fe4000bf06120 */
[----:B------:R-:W-:-:S04]  /*9230*/  ISETP.GT.U32.AND P1, PT, R8, 0x3, !P1 ;  /* 0x000000030800780c */ /* 0x000fc80004f24070 */
[----:B-1----:R-:W-:-:S04]  /*9240*/  SEL R4, RZ, 0x1, !P1 ;  /* 0x00000001ff047807 */ /* 0x002fc80004800000 */
[--C-:B------:R-:W-:Y:S02]  /*9250*/  LOP3.LUT R10, R4, R10, R3.reuse, 0x96, !PT ;  /* 0x0000000a040a7212 */ /* 0x100fe400078e9603 */
[----:B------:R-:W-:Y:S02]  /*9260*/  PRMT R4, RZ, 0x7610, R4 ;  /* 0x00007610ff047816 */ /* 0x000fe40000000004 */
[----:B------:R-:W-:Y:S01]  /*9270*/  PRMT R3, RZ, 0x7610, R3 ;  /* 0x00007610ff037816 */ /* 0x000fe20000000003 */
[----:B------:R-:W-:Y:S06]  /*9280*/  @P0 BRA `(.L_x_226) ;  /* 0x00000004004c0947 */ /* 0x000fec0003800000 */
[----:B------:R-:W1:Y:S01]  /*9290*/  S2R R14, SR_CTAID.X ;  /* 0x00000000000e7919 */ /* 0x000e620000002500 */
[----:B------:R-:W-:Y:S01]  /*92a0*/  ULDC.64 UR6, c[0x0][0x8d0] ;  /* 0x0002340000067ab9 */ /* 0x000fe20000000a00 */
[----:B------:R-:W2:Y:S01]  /*92b0*/  LDC R15, c[0x0][0x144] ;  /* 0x00005100ff0f7b82 */ /* 0x000ea20000000800 */
[----:B------:R-:W-:Y:S01]  /*92c0*/  ISETP.NE.U32.AND P0, PT, RZ, UR6, PT ;  /* 0x00000006ff007c0c */ /* 0x000fe2000bf05070 */
[----:B------:R-:W3:Y:S01]  /*92d0*/  S2R R12, SR_CTAID.Y ;  /* 0x00000000000c7919 */ /* 0x000ee20000002600 */
[----:B------:R-:W-:Y:S01]  /*92e0*/  ULDC UR8, c[0x0][0x150] ;  /* 0x0000540000087ab9 */ /* 0x000fe20000000800 */
[----:B------:R-:W-:Y:S01]  /*92f0*/  ULDC UR9, c[0x0][0x8d8] ;  /* 0x0002360000097ab9 */ /* 0x000fe20000000800 */
[----:B------:R-:W-:Y:S01]  /*9300*/  ISETP.NE.AND.EX P0, PT, RZ, UR7, PT, P0 ;  /* 0x00000007ff007c0c */ /* 0x000fe2000bf05300 */
[----:B------:R-:W-:Y:S01]  /*9310*/  IMAD.MOV.U32 R4, RZ, RZ, R16 ;  /* 0x000000ffff047224 */ /* 0x000fe200078e0010 */
[----:B-1----:R-:W-:-:S05]  /*9320*/  I2FP.F32.U32 R5, R14 ;  /* 0x0000000e00057245 */ /* 0x002fca0000201000 */
[----:B------:R-:W-:Y:S01]  /*9330*/  FMUL R19, R5, UR8 ;  /* 0x0000000805137c20 */ /* 0x000fe20008400000 */
[----:B------:R-:W-:-:S05]  /*9340*/  IMAD.MOV.U32 R5, RZ, RZ, R17 ;  /* 0x000000ffff057224 */ /* 0x000fca00078e0011 */
[----:B---3--:R-:W-:Y:S05]  /*9350*/  @!P0 BRA `(.L_x_227) ;  /* 0x0000000000288947 */ /* 0x008fea0003800000 */
[----:B------:R-:W-:Y:S02]  /*9360*/  ULDC UR8, c[0x0][0x8dc] ;  /* 0x0002370000087ab9 */ /* 0x000fe40000000800 */
[----:B------:R-:W-:-:S05]  /*9370*/  IADD3 R5, P0, R16, UR8, RZ ;  /* 0x0000000810057c10 */ /* 0x000fca000ff1e0ff */
[----:B------:R-:W-:-:S04]  /*9380*/  IMAD.X R13, RZ, RZ, R17, P0 ;  /* 0x000000ffff0d7224 */ /* 0x000fc800000e0611 */
[----:B------:R-:W-:-:S04]  /*9390*/  IMAD.WIDE.U32 R6, R13, UR6, RZ ;  /* 0x000000060d067c25 */ /* 0x000fc8000f8e00ff */
[----:B------:R-:W-:-:S04]  /*93a0*/  IMAD.WIDE.U32 R6, P0, R5, UR7, R6 ;  /* 0x0000000705067c25 */ /* 0x000fc8000f800006 */
[----:B------:R-:W-:-:S04]  /*93b0*/  IMAD.WIDE.U32 R4, R5, UR6, RZ ;  /* 0x0000000605047c25 */ /* 0x000fc8000f8e00ff */
[----:B------:R-:W-:Y:S01]  /*93c0*/  IMAD.MOV.U32 R4, RZ, RZ, R7 ;  /* 0x000000ffff047224 */ /* 0x000fe200078e0007 */
[----:B------:R-:W-:Y:S01]  /*93d0*/  IADD3 RZ, P1, R5, R6, RZ ;  /* 0x0000000605ff7210 */ /* 0x000fe20007f3e0ff */
[----:B------:R-:W-:-:S04]  /*93e0*/  IMAD.X R5, RZ, RZ, RZ, P0 ;  /* 0x000000ffff057224 */ /* 0x000fc800000e06ff */
[----:B------:R-:W-:-:S08]  /*93f0*/  IMAD.WIDE.U32.X R4, R13, UR7, R4, P1 ;  /* 0x000000070d047c25 */ /* 0x000fd000088e0404 */
.L_x_227:
[--C-:B------:R-:W-:Y:S01]  /*9400*/  SHF.R.U64 R13, R4, UR9, R5.reuse ;  /* 0x00000009040d7c19 */ /* 0x100fe20008001205 */
[----:B------:R-:W1:Y:S01]  /*9410*/  F2I.U32.TRUNC.NTZ R19, R19 ;  /* 0x0000001300137305 */ /* 0x000e62000020f000 */
[----:B------:R-:W-:Y:S01]  /*9420*/  SHF.R.U32.HI R4, RZ, UR9, R5 ;  /* 0x00000009ff047c19 */ /* 0x000fe20008011605 */
[----:B------:R-:W-:Y:S01]  /*9430*/  ULDC.64 UR6, c[0x0][0x8c8] ;  /* 0x0002320000067ab9 */ /* 0x000fe20000000a00 */
[----:B------:R-:W-:Y:S01]  /*9440*/  IADD3 R7, P0, RZ, -R13, RZ ;  /* 0x8000000dff077210 */ /* 0x000fe20007f1e0ff */
[----:B------:R-:W-:Y:S01]  /*9450*/  ULDC.64 UR8, c[0x0][0x8e8] ;  /* 0x00023a0000087ab9 */ /* 0x000fe20000000a00 */
[----:B------:R-:W3:Y:S02]  /*9460*/  LDC R21, c[0x0][0x148] ;  /* 0x00005200ff157b82 */ /* 0x000ee40000000800 */
[----:B------:R-:W-:Y:S02]  /*9470*/  IADD3.X R4, RZ, ~R4, RZ, P0, !PT ;  /* 0x80000004ff047210 */ /* 0x000fe400007fe4ff */
[----:B------:R-:W-:-:S03]  /*9480*/  ISETP.NE.U32.AND P0, PT, RZ, UR8, PT ;  /* 0x00000008ff007c0c */ /* 0x000fc6000bf05070 */
[----:B------:R-:W-:Y:S01]  /*9490*/  IMAD R6, R4, UR6, RZ ;  /* 0x0000000604067c24 */ /* 0x000fe2000f8e02ff */
[----:B------:R-:W-:Y:S01]  /*94a0*/  ISETP.NE.AND.EX P0, PT, RZ, UR9, PT, P0 ;  /* 0x00000009ff007c0c */ /* 0x000fe2000bf05300 */
[----:B------:R-:W-:Y:S01]  /*94b0*/  IMAD.WIDE.U32 R4, R7, UR6, R16 ;  /* 0x0000000607047c25 */ /* 0x000fe2000f8e0010 */
[----:B------:R-:W-:-:S03]  /*94c0*/  ULDC UR6, c[0x0][0x8c0] ;  /* 0x0002300000067ab9 */ /* 0x000fc60000000800 */
[----:B------:R-:W-:Y:S01]  /*94d0*/  IMAD R7, R7, UR7, R6 ;  /* 0x0000000707077c24 */ /* 0x000fe2000f8e0206 */
[----:B------:R-:W-:Y:S01]  /*94e0*/  ULDC UR7, c[0x0][0x154] ;  /* 0x0000550000077ab9 */ /* 0x000fe20000000800 */
[----:B-1----:R-:W-:Y:S02]  /*94f0*/  IMAD.MOV R6, RZ, RZ, -R19 ;  /* 0x000000ffff067224 */ /* 0x002fe400078e0a13 */
[----:B------:R-:W-:Y:S02]  /*9500*/  IMAD.IADD R5, R5, 0x1, R7 ;  /* 0x0000000105057824 */ /* 0x000fe400078e0207 */
[----:B--2---:R-:W-:Y:S01]  /*9510*/  IMAD R14, R15, R6, R14 ;  /* 0x000000060f0e7224 */ /* 0x004fe200078e020e */
[----:B------:R-:W-:Y:S02]  /*9520*/  I2FP.F32.U32 R6, R12 ;  /* 0x0000000c00067245 */ /* 0x000fe40000201000 */
[--C-:B------:R-:W-:Y:S02]  /*9530*/  SHF.R.U64 R15, R4, UR6, R5.reuse ;  /* 0x00000006040f7c19 */ /* 0x100fe40008001205 */
[----:B------:R-:W-:Y:S01]  /*9540*/  SHF.R.U32.HI R4, RZ, UR6, R5 ;  /* 0x00000006ff047c19 */ /* 0x000fe20008011605 */
[----:B------:R-:W-:Y:S01]  /*9550*/  FMUL R6, R6, UR7 ;  /* 0x0000000706067c20 */ /* 0x000fe20008400000 */
[----:B------:R-:W-:-:S02]  /*9560*/  ULDC UR6, c[0x0][0x8b0] ;  /* 0x00022c0000067ab9 */ /* 0x000fc40000000800 */
[--C-:B------:R-:W-:Y:S01]  /*9570*/  SHF.R.U64 R20, R15, UR6, R4.reuse ;  /* 0x000000060f147c19 */ /* 0x100fe20008001204 */
[----:B------:R1:W2:Y:S01]  /*9580*/  F2I.U32.TRUNC.NTZ R24, R6 ;  /* 0x0000000600187305 */ /* 0x0002a2000020f000 */
[----:B------:R-:W-:Y:S01]  /*9590*/  SHF.R.U32.HI R5, RZ, UR6, R4 ;  /* 0x00000006ff057c19 */ /* 0x000fe20008011604 */
[----:B------:R-:W-:-:S03]  /*95a0*/  ULDC UR6, c[0x0][0x900] ;  /* 0x0002400000067ab9 */ /* 0x000fc60000000800 */
[--C-:B------:R-:W-:Y:S02]  /*95b0*/  SHF.R.U64 R19, R20, UR6, R5.reuse ;  /* 0x0000000614137c19 */ /* 0x100fe40008001205 */
[----:B------:R-:W-:-:S03]  /*95c0*/  SHF.R.U32.HI R23, RZ, UR6, R5 ;  /* 0x00000006ff177c19 */ /* 0x000fc60008011605 */
[----:B------:R-:W-:Y:S02]  /*95d0*/  IMAD.MOV.U32 R4, RZ, RZ, R19 ;  /* 0x000000ffff047224 */ /* 0x000fe400078e0013 */
[----:B------:R-:W-:Y:S01]  /*95e0*/  IMAD.MOV.U32 R5, RZ, RZ, R23 ;  /* 0x000000ffff057224 */ /* 0x000fe200078e0017 */
[----:B-1----:R-:W-:Y:S06]  /*95f0*/  @!P0 BRA `(.L_x_228) ;  /* 0x0000000000288947 */ /* 0x002fec0003800000 */
        /* <DEDUP_REMOVED lines=10> */
.L_x_228:
[----:B------:R-:W-:Y:S01]  /*96a0*/  ISETP.NE.AND P0, PT, R2, 0x1, PT ;  /* 0x000000010200780c */ /* 0x000fe20003f05270 */
[----:B------:R-:W-:Y:S01]  /*96b0*/  ULDC UR6, c[0x0][0x8f0] ;  /* 0x00023c0000067ab9 */ /* 0x000fe20000000800 */
[----:B------:R-:W-:Y:S01]  /*96c0*/  LOP3.LUT R20, R20, UR17, RZ, 0xc0, !PT ;  /* 0x0000001114147c12 */ /* 0x000fe2000f8ec0ff */
[----:B--2---:R-:W-:Y:S01]  /*96d0*/  IMAD.MOV R24, RZ, RZ, -R24 ;  /* 0x000000ffff187224 */ /* 0x004fe200078e0a18 */
[----:B------:R-:W-:Y:S01]  /*96e0*/  SHF.R.U64 R5, R4, UR6, R5 ;  /* 0x0000000604057c19 */ /* 0x000fe20008001205 */
[----:B------:R-:W-:Y:S01]  /*96f0*/  ULDC UR6, c[0x0][0x8e0] ;  /* 0x0002380000067ab9 */ /* 0x000fe20000000800 */
[----:B------:R-:W-:Y:S01]  /*9700*/  LOP3.LUT R6, R15, UR5, RZ, 0xc0, !PT ;  /* 0x000000050f067c12 */ /* 0x000fe2000f8ec0ff */
[----:B------:R-:W-:Y:S02]  /*9710*/  ULDC UR7, c[0x0][0x8b8] ;  /* 0x00022e0000077ab9 */ /* 0x000fe40000000800 */
[----:B------:R-:W-:Y:S02]  /*9720*/  IMAD.MOV R4, RZ, RZ, -R5 ;  /* 0x000000ffff047224 */ /* 0x000fe400078e0a05 */
[----:B------:R-:W-:-:S02]  /*9730*/  IMAD R5, R5, UR18, R20 ;  /* 0x0000001205057c24 */ /* 0x000fc4000f8e0214 */
[----:B---3--:R-:W-:Y:S02]  /*9740*/  @P0 IMAD R14, R21, R24, R12 ;  /* 0x00000018150e0224 */ /* 0x008fe400078e020c */
[----:B------:R-:W-:Y:S01]  /*9750*/  IMAD R19, R4, UR6, R19 ;  /* 0x0000000604137c24 */ /* 0x000fe2000f8e0213 */
[----:B------:R-:W-:Y:S01]  /*9760*/  ULDC UR6, c[0x0][0x8a8] ;  /* 0x00022a0000067ab9 */ /* 0x000fe20000000800 */
[----:B------:R-:W-:Y:S02]  /*9770*/  IMAD R14, R5, UR7, R14 ;  /* 0x00000007050e7c24 */ /* 0x000fe4000f8e020e */
[----:B------:R-:W-:Y:S02]  /*9780*/  IMAD R19, R19, UR6, R6 ;  /* 0x0000000613137c24 */ /* 0x000fe4000f8e0206 */
[----:B------:R-:W-:-:S03]  /*9790*/  IMAD.MOV.U32 R4, RZ, RZ, 0x1 ;  /* 0x00000001ff047424 */ /* 0x000fc600078e00ff */
[----:B------:R-:W-:Y:S02]  /*97a0*/  SEL R20, R19, R14, !P0 ;  /* 0x0000000e13147207 */ /* 0x000fe40004000000 */
[----:B------:R-:W-:-:S07]  /*97b0*/  SEL R21, R14, R19, !P0 ;  /* 0x000000130e157207 */ /* 0x000fce0004000000 */
.L_x_226:
[----:B------:R-:W-:Y:S05]  /*97c0*/  BSYNC B1 ;  /* 0x0000000000017941 */ /* 0x000fea0003800000 */
.L_x_225:
[----:B------:R-:W-:-:S13]  /*97d0*/  LOP3.LUT P0, RZ, R4, 0xff, RZ, 0xc0, !PT ;  /* 0x000000ff04ff7812 */ /* 0x000fda000780c0ff */
[----:B------:R-:W-:Y:S05]  /*97e0*/  @P0 BRA `(.L_x_229) ;  /* 0xfffffff400440947 */ /* 0x000fea000383ffff */
[----:B------:R-:W-:Y:S05]  /*97f0*/  BSYNC B0 ;  /* 0x0000000000007941 */ /* 0x000fea0003800000 */
.L_x_218:
[----:B------:R-:W-:-:S03]  /*9800*/  UMOV UR6, 0xffffffff ;  /* 0xffffffff00067882 */ /* 0x000fc60000000000 */
[----:B------:R-:W-:Y:S05]  /*9810*/  BRA.DIV UR6, `(.L_x_230) ;  /* 0x0000000a06cc7947 */ /* 0x000fea000b800000 */
[----:B------:R-:W-:-:S13]  /*9820*/  ELECT P6, URZ, PT ;  /* 0x00000000003f782f */ /* 0x000fda00038c0000 */
.L_x_261:
[----:B------:R-:W-:Y:S05]  /*9830*/  @!P6 BRA `(.L_x_13) ;  /* 0x0000000000a4e947 */ /* 0x000fea0003800000 */
[----:B------:R-:W-:-:S04]  /*9840*/  LOP3.LUT R22, R22, 0x2, RZ, 0xfc, !PT ;  /* 0x0000000216167812 */ /* 0x000fc800078efcff */
[----:B------:R-:W-:-:S13]  /*9850*/  ISETP.NE.AND P0, PT, R22, 0x3, PT ;  /* 0x000000031600780c */ /* 0x000fda0003f05270 */
[----:B------:R-:W-:Y:S05]  /*9860*/  @!P0 BRA `(.L_x_231) ;  /* 0x0000000000048947 */ /* 0x000fea0003800000 */
[----:B-1----:R-:W-:Y:S01]  /*9870*/  BPT.TRAP 0x1 ;  /* 0x000000040000795c */ /* 0x002fe20000300000 */
.L_x_231:
[----:B------:R-:W2:Y:S01]  /*9880*/  S2R R3, SR_CgaCtaId ;  /* 0x0000000000037919 */ /* 0x000ea20000008800 */
[----:B------:R-:W-:Y:S02]  /*9890*/  MOV R0, 0x400 ;  /* 0x0000040000007802 */ /* 0x000fe40000000f00 */
[----:B------:R-:W-:Y:S02]  /*98a0*/  SHF.L.U32 R2, R10, 0x1f, RZ ;  /* 0x0000001f0a027819 */ /* 0x000fe400000006ff */
[----:B--2---:R-:W-:-:S04]  /*98b0*/  LEA R0, R3, R0, 0x18 ;  /* 0x0000000003007211 */ /* 0x004fc800078ec0ff */
[----:B------:R-:W-:-:S05]  /*98c0*/  IADD3 R0, R0, 0x20, RZ ;  /* 0x0000002000007810 */ /* 0x000fca0007ffe0ff */
[C---:B------:R-:W-:Y:S02]  /*98d0*/  IMAD R5, R9.reuse, 0x8, R0 ;  /* 0x0000000809057824 */ /* 0x040fe400078e0200 */
[----:B------:R-:W-:Y:S02]  /*98e0*/  VIADD R9, R9, 0x1 ;  /* 0x0000000109097836 */ /* 0x000fe40000000000 */
[----:B------:R-:W2:Y:S03]  /*98f0*/  SYNCS.PHASECHK.TRANS64.TRYWAIT P0, [R5+URZ], R2 ;  /* 0x00000002050075a7 */ /* 0x000ea6000800017f */
[----:B------:R-:W-:-:S04]  /*9900*/  ISETP.NE.AND P1, PT, R9, 0x4, PT ;  /* 0x000000040900780c */ /* 0x000fc80003f25270 */
[----:B------:R-:W-:Y:S02]  /*9910*/  SEL R3, RZ, 0x1, P1 ;  /* 0x00000001ff037807 */ /* 0x000fe40000800000 */
[----:B------:R-:W-:Y:S02]  /*9920*/  SEL R9, R9, RZ, P1 ;  /* 0x000000ff09097207 */ /* 0x000fe40000800000 */
[----:B------:R-:W-:-:S03]  /*9930*/  LOP3.LUT R10, R10, R3, RZ, 0x3c, !PT ;  /* 0x000000030a0a7212 */ /* 0x000fc600078e3cff */
[----:B------:R-:W-:Y:S01]  /*9940*/  IMAD R7, R9, 0x8, R0 ;  /* 0x0000000809077824 */ /* 0x000fe200078e0200 */
[----:B------:R-:W-:Y:S01]  /*9950*/  SHF.L.U32 R4, R10, 0x1f, RZ ;  /* 0x0000001f0a047819 */ /* 0x000fe200000006ff */
[----:B--2---:R-:W-:Y:S06]  /*9960*/  @!P0 BRA `(.L_x_232) ;  /* 0x0000000800988947 */ /* 0x004fec0003800000 */
.L_x_262:
[----:B------:R-:W3:Y:S01]  /*9970*/  SYNCS.PHASECHK.TRANS64.TRYWAIT P0, [R7+URZ], R4 ;  /* 0x00000004070075a7 */ /* 0x000ee2000800017f */
[----:B--2---:R-:W-:-:S05]  /*9980*/  VIADD R2, R9, 0x1 ;  /* 0x0000000109027836 */ /* 0x004fca0000000000 */
[----:B------:R-:W-:-:S04]  /*9990*/  ISETP.NE.AND P1, PT, R2, 0x4, PT ;  /* 0x000000040200780c */ /* 0x000fc80003f25270 */
[----:B------:R-:W-:Y:S02]  /*99a0*/  SEL R3, RZ, 0x1, P1 ;  /* 0x00000001ff037807 */ /* 0x000fe40000800000 */
[----:B------:R-:W-:Y:S02]  /*99b0*/  SEL R9, R2, RZ, P1 ;  /* 0x000000ff02097207 */ /* 0x000fe40000800000 */
[----:B------:R-:W-:-:S03]  /*99c0*/  LOP3.LUT R11, R10, R3, RZ, 0x3c, !PT ;  /* 0x000000030a0b7212 */ /* 0x000fc600078e3cff */
[----:B------:R-:W-:Y:S01]  /*99d0*/  IMAD R6, R9, 0x8, R0 ;  /* 0x0000000809067824 */ /* 0x000fe200078e0200 */
[----:B------:R-:W-:Y:S01]  /*99e0*/  SHF.L.U32 R5, R11, 0x1f, RZ ;  /* 0x0000001f0b057819 */ /* 0x000fe200000006ff */
[----:B---3--:R-:W-:Y:S06]  /*99f0*/  @!P0 BRA `(.L_x_233) ;  /* 0x0000000800888947 */ /* 0x008fec0003800000 */
.L_x_263:
[----:B------:R-:W3:Y:S01]  /*9a00*/  SYNCS.PHASECHK.TRANS64.TRYWAIT P0, [R6+URZ], R5 ;  /* 0x00000005060075a7 */ /* 0x000ee2000800017f */
[----:B------:R-:W-:-:S05]  /*9a10*/  VIADD R2, R9, 0x1 ;  /* 0x0000000109027836 */ /* 0x000fca0000000000 */
[----:B------:R-:W-:-:S04]  /*9a20*/  ISETP.NE.AND P1, PT, R2, 0x4, PT ;  /* 0x000000040200780c */ /* 0x000fc80003f25270 */
[----:B--2---:R-:W-:Y:S02]  /*9a30*/  SEL R4, RZ, 0x1, P1 ;  /* 0x00000001ff047807 */ /* 0x004fe40000800000 */
[----:B------:R-:W-:Y:S02]  /*9a40*/  SEL R3, R2, RZ, P1 ;  /* 0x000000ff02037207 */ /* 0x000fe40000800000 */
[----:B------:R-:W-:Y:S01]  /*9a50*/  LOP3.LUT R4, R11, R4, RZ, 0x3c, !PT ;  /* 0x000000040b047212 */ /* 0x000fe200078e3cff */
[----:B---3--:R-:W-:Y:S06]  /*9a60*/  @!P0 BRA `(.L_x_234) ;  /* 0x0000000800808947 */ /* 0x008fec0003800000 */
.L_x_264:
[----:B------:R-:W-:Y:S01]  /*9a70*/  IMAD R3, R3, 0x8, R0 ;  /* 0x0000000803037824 */ /* 0x000fe200078e0200 */
[----:B------:R-:W-:-:S07]  /*9a80*/  SHF.L.U32 R0, R4, 0x1f, RZ ;  /* 0x0000001f04007819 */ /* 0x000fce00000006ff */
.L_x_235:
[----:B---3--:R3:W4:Y:S02]  /*9a90*/  SYNCS.PHASECHK.TRANS64.TRYWAIT P0, [R3+URZ], R0 ;  /* 0x00000000030075a7 */ /* 0x008724000800017f */
[----:B----4-:R-:W-:Y:S05]  /*9aa0*/  @!P0 NANOSLEEP.SYNCS 0x989680 ;  /* 0x009896800000895d */ /* 0x010fea0003900000 */
[----:B------:R-:W4:Y:S02]  /*9ab0*/  @!P0 SYNCS.PHASECHK.TRANS64 P0, [R3+URZ], R0 ;  /* 0x00000000030085a7 */ /* 0x000f24000800007f */
[----:B----4-:R-:W-:Y:S05]  /*9ac0*/  @!P0 BRA `(.L_x_235) ;  /* 0xfffffffc00f08947 */ /* 0x010fea000383ffff */
.L_x_13:
[----:B-1----:R-:W-:Y:S05]  /*9ad0*/  BSYNC B6 ;  /* 0x0000000000067941 */ /* 0x002fea0003800000 */
.L_x_11:
[----:B------:R-:W-:Y:S05]  /*9ae0*/  EXIT ;  /* 0x000000000000794d */ /* 0x000fea0003800000 */
.L_x_26:
[----:B----4-:R4:W1:Y:S02]  /*9af0*/  SYNCS.PHASECHK.TRANS64.TRYWAIT P1, [R3+URZ], R0 ;  /* 0x00000000030075a7 */ /* 0x010864000802017f */
[----:B-1----:R-:W-:Y:S05]  /*9b00*/  @!P1 NANOSLEEP.SYNCS 0x989680 ;  /* 0x009896800000995d */ /* 0x002fea0003900000 */
[----:B------:R-:W1:Y:S02]  /*9b10*/  @!P1 SYNCS.PHASECHK.TRANS64 P1, [R3+URZ], R0 ;  /* 0x00000000030095a7 */ /* 0x000e64000802007f */
[----:B-1----:R-:W-:Y:S05]  /*9b20*/  @!P1 BRA `(.L_x_26) ;  /* 0xfffffffc00f09947 */ /* 0x002fea000383ffff */
[----:B------:R-:W-:Y:S05]  /*9b30*/  BRA `(.L_x_25) ;  /* 0xffffff7c00a47947 */ /* 0x000fea000383ffff */
.L_x_31:
[----:B---3--:R-:W-:-:S04]  /*9b40*/  IMAD.U32 R5, RZ, RZ, UR4 ;  /* 0x00000004ff057e24 */ /* 0x008fc8000f8e00ff */
[----:B------:R3:W4:Y:S03]  /*9b50*/  SYNCS.PHASECHK.TRANS64.TRYWAIT P1, [R5+URZ], R4 ;  /* 0x00000004050075a7 */ /* 0x000726000802017f */
[----:B----4-:R-:W-:Y:S05]  /*9b60*/  @!P1 NANOSLEEP.SYNCS 0x989680 ;  /* 0x009896800000995d */ /* 0x010fea0003900000 */
[----:B------:R-:W4:Y:S02]  /*9b70*/  @!P1 SYNCS.PHASECHK.TRANS64 P1, [R5+URZ], R4 ;  /* 0x00000004050095a7 */ /* 0x000f24000802007f */
[----:B----4-:R-:W-:Y:S05]  /*9b80*/  @!P1 BRA `(.L_x_31) ;  /* 0xfffffffc00ec9947 */ /* 0x010fea000383ffff */
[----:B------:R-:W-:Y:S05]  /*9b90*/  BRA `(.L_x_30) ;  /* 0xffffff8000847947 */ /* 0x000fea000383ffff */
.L_x_53:
[----:B-1----:R-:W-:-:S04]  /*9ba0*/  IMAD.U32 R5, RZ, RZ, UR53 ;  /* 0x00000035ff057e24 */ /* 0x002fc8000f8e00ff */
[----:B------:R1:W2:Y:S03]  /*9bb0*/  SYNCS.PHASECHK.TRANS64.TRYWAIT P0, [R5+URZ+0x40], R4 ;  /* 0x00004004050075a7 */ /* 0x0002a6000800017f */
[----:B--2---:R-:W-:Y:S05]  /*9bc0*/  @!P0 NANOSLEEP.SYNCS 0x989680 ;  /* 0x009896800000895d */ /* 0x004fea0003900000 */
[----:B------:R-:W2:Y:S02]  /*9bd0*/  @!P0 SYNCS.PHASECHK.TRANS64 P0, [R5+URZ+0x40], R4 ;  /* 0x00004004050085a7 */ /* 0x000ea4000800007f */
[----:B--2---:R-:W-:Y:S05]  /*9be0*/  @!P0 BRA `(.L_x_53) ;  /* 0xfffffffc00ec8947 */ /* 0x004fea000383ffff */
[----:B------:R-:W-:Y:S05]  /*9bf0*/  BRA `(.L_x_236) ;  /* 0xffffff8c00747947 */ /* 0x000fea000383ffff */
.L_x_64:
[----:B-1----:R1:W2:Y:S02]  /*9c00*/  SYNCS.PHASECHK.TRANS64.TRYWAIT P4, [R4+URZ+0x40], R5 ;  /* 0x00004005040075a7 */ /* 0x0022a4000808017f */
[----:B--2---:R-:W-:Y:S05]  /*9c10*/  @!P4 NANOSLEEP.SYNCS 0x989680 ;  /* 0x009896800000c95d */ /* 0x004fea0003900000 */
[----:B------:R-:W2:Y:S02]  /*9c20*/  @!P4 SYNCS.PHASECHK.TRANS64 P4, [R4+URZ+0x40], R5 ;  /* 0x000040050400c5a7 */ /* 0x000ea4000808007f */
[----:B--2---:R-:W-:Y:S05]  /*9c30*/  @!P4 BRA `(.L_x_64) ;  /* 0xfffffffc00f0c947 */ /* 0x004fea000383ffff */
[----:B------:R-:W-:Y:S05]  /*9c40*/  BRA `(.L_x_237) ;  /* 0xffffff9400947947 */ /* 0x000fea000383ffff */
.L_x_75:
[----:B-1----:R1:W2:Y:S02]  /*9c50*/  SYNCS.PHASECHK.TRANS64.TRYWAIT P5, [R4+URZ+0x40], R5 ;  /* 0x00004005040075a7 */ /* 0x0022a400080a017f */
[----:B--2---:R-:W-:Y:S05]  /*9c60*/  @!P5 NANOSLEEP.SYNCS 0x989680 ;  /* 0x009896800000d95d */ /* 0x004fea0003900000 */
[----:B------:R-:W2:Y:S02]  /*9c70*/  @!P5 SYNCS.PHASECHK.TRANS64 P5, [R4+URZ+0x40], R5 ;  /* 0x000040050400d5a7 */ /* 0x000ea400080a007f */
[----:B--2---:R-:W-:Y:S05]  /*9c80*/  @!P5 BRA `(.L_x_75) ;  /* 0xfffffffc00f0d947 */ /* 0x004fea000383ffff */
[----:B------:R-:W-:Y:S05]  /*9c90*/  BRA `(.L_x_238) ;  /* 0xffffff9c00507947 */ /* 0x000fea000383ffff */
.L_x_86:
[----:B-1----:R1:W2:Y:S02]  /*9ca0*/  SYNCS.PHASECHK.TRANS64.TRYWAIT P5, [R5+URZ+0x40], R4 ;  /* 0x00004004050075a7 */ /* 0x0022a400080a017f */
[----:B--2---:R-:W-:Y:S05]  /*9cb0*/  @!P5 NANOSLEEP.SYNCS 0x989680 ;  /* 0x009896800000d95d */ /* 0x004fea0003900000 */
[----:B------:R-:W2:Y:S02]  /*9cc0*/  @!P5 SYNCS.PHASECHK.TRANS64 P5, [R5+URZ+0x40], R4 ;  /* 0x000040040500d5a7 */ /* 0x000ea400080a007f */
[----:B--2---:R-:W-:Y:S05]  /*9cd0*/  @!P5 BRA `(.L_x_86) ;  /* 0xfffffffc00f0d947 */ /* 0x004fea000383ffff */
[----:B------:R-:W-:Y:S05]  /*9ce0*/  BRA `(.L_x_239) ;  /* 0xffffffa400107947 */ /* 0x000fea000383ffff */
.L_x_97:
[----:B-1----:R1:W2:Y:S02]  /*9cf0*/  SYNCS.PHASECHK.TRANS64.TRYWAIT P5, [R4+URZ+0x40], R5 ;  /* 0x00004005040075a7 */ /* 0x0022a400080a017f */
[----:B--2---:R-:W-:Y:S05]  /*9d00*/  @!P5 NANOSLEEP.SYNCS 0x989680 ;  /* 0x009896800000d95d */ /* 0x004fea0003900000 */
[----:B------:R-:W2:Y:S02]  /*9d10*/  @!P5 SYNCS.PHASECHK.TRANS64 P5, [R4+URZ+0x40], R5 ;  /* 0x000040050400d5a7 */ /* 0x000ea400080a007f */
[----:B--2---:R-:W-:Y:S05]  /*9d20*/  @!P5 BRA `(.L_x_97) ;  /* 0xfffffffc00f0d947 */ /* 0x004fea000383ffff */
[----:B------:R-:W-:Y:S05]  /*9d30*/  BRA `(.L_x_240) ;  /* 0xffffffa800d07947 */ /* 0x000fea000383ffff */
.L_x_108:
[----:B-1----:R1:W2:Y:S02]  /*9d40*/  SYNCS.PHASECHK.TRANS64.TRYWAIT P5, [R4+URZ+0x40], R5 ;  /* 0x00004005040075a7 */ /* 0x0022a400080a017f */
[----:B--2---:R-:W-:Y:S05]  /*9d50*/  @!P5 NANOSLEEP.SYNCS 0x989680 ;  /* 0x009896800000d95d */ /* 0x004fea0003900000 */
[----:B------:R-:W2:Y:S02]  /*9d60*/  @!P5 SYNCS.PHASECHK.TRANS64 P5, [R4+URZ+0x40], R5 ;  /* 0x000040050400d5a7 */ /* 0x000ea400080a007f */
[----:B--2---:R-:W-:Y:S05]  /*9d70*/  @!P5 BRA `(.L_x_108) ;  /* 0xfffffffc00f0d947 */ /* 0x004fea000383ffff */
[----:B------:R-:W-:Y:S05]  /*9d80*/  BRA `(.L_x_241) ;  /* 0xffffffb000887947 */ /* 0x000fea000383ffff */
.L_x_119:
[----:B-1----:R1:W2:Y:S02]  /*9d90*/  SYNCS.PHASECHK.TRANS64.TRYWAIT P5, [R4+URZ+0x40], R5 ;  /* 0x00004005040075a7 */ /* 0x0022a400080a017f */
[----:B--2---:R-:W-:Y:S05]  /*9da0*/  @!P5 NANOSLEEP.SYNCS 0x989680 ;  /* 0x009896800000d95d */ /* 0x004fea0003900000 */
[----:B------:R-:W2:Y:S02]  /*9db0*/  @!P5 SYNCS.PHASECHK.TRANS64 P5, [R4+URZ+0x40], R5 ;  /* 0x000040050400d5a7 */ /* 0x000ea400080a007f */
[----:B--2---:R-:W-:Y:S05]  /*9dc0*/  @!P5 BRA `(.L_x_119) ;  /* 0xfffffffc00f0d947 */ /* 0x004fea000383ffff */
[----:B------:R-:W-:Y:S05]  /*9dd0*/  BRA `(.L_x_242) ;  /* 0xffffffb800407947 */ /* 0x000fea000383ffff */
.L_x_130:
[----:B-1----:R1:W2:Y:S02]  /*9de0*/  SYNCS.PHASECHK.TRANS64.TRYWAIT P4, [R4+URZ+0x40], R33 ;  /* 0x00004021040075a7 */ /* 0x0022a4000808017f */
[----:B--2---:R-:W-:Y:S05]  /*9df0*/  @!P4 NANOSLEEP.SYNCS 0x989680 ;  /* 0x009896800000c95d */ /* 0x004fea0003900000 */
[----:B------:R-:W2:Y:S02]  /*9e00*/  @!P4 SYNCS.PHASECHK.TRANS64 P4, [R4+URZ+0x40], R33 ;  /* 0x000040210400c5a7 */ /* 0x000ea4000808007f */
[----:B--2---:R-:W-:Y:S05]  /*9e10*/  @!P4 BRA `(.L_x_130) ;  /* 0xfffffffc00f0c947 */ /* 0x004fea000383ffff */
[----:B------:R-:W-:Y:S05]  /*9e20*/  BRA `(.L_x_243) ;  /* 0xffffffbc00ec7947 */ /* 0x000fea000383ffff */
.L_x_150:
[----:B-1----:R-:W-:-:S04]  /*9e30*/  IMAD.U32 R3, RZ, RZ, UR4 ;  /* 0x00000004ff037e24 */ /* 0x002fc8000f8e00ff */
[----:B------:R1:W2:Y:S03]  /*9e40*/  SYNCS.PHASECHK.TRANS64.TRYWAIT P0, [R3+URZ+0x88], R0 ;  /* 0x00008800030075a7 */ /* 0x0002a6000800017f */
[----:B--2---:R-:W-:Y:S05]  /*9e50*/  @!P0 NANOSLEEP.SYNCS 0x989680 ;  /* 0x009896800000895d */ /* 0x004fea0003900000 */
[----:B------:R-:W2:Y:S02]  /*9e60*/  @!P0 SYNCS.PHASECHK.TRANS64 P0, [R3+URZ+0x88], R0 ;  /* 0x00008800030085a7 */ /* 0x000ea4000800007f */
[----:B--2---:R-:W-:Y:S05]  /*9e70*/  @!P0 BRA `(.L_x_150) ;  /* 0xfffffffc00ec8947 */ /* 0x004fea000383ffff */
[----:B------:R-:W-:Y:S05]  /*9e80*/  BRA `(.L_x_149) ;  /* 0xffffffd400487947 */ /* 0x000fea000383ffff */
.L_x_159:
[----:B-1----:R-:W-:-:S04]  /*9e90*/  MOV R5, UR13 ;  /* 0x0000000d00057c02 */ /* 0x002fc80008000f00 */
[----:B------:R1:W2:Y:S03]  /*9ea0*/  SYNCS.PHASECHK.TRANS64.TRYWAIT P1, [R5+URZ+0x60], R4 ;  /* 0x00006004050075a7 */ /* 0x0002a6000802017f */
[----:B--2---:R-:W-:Y:S05]  /*9eb0*/  @!P1 NANOSLEEP.SYNCS 0x989680 ;  /* 0x009896800000995d */ /* 0x004fea0003900000 */
[----:B------:R-:W2:Y:S02]  /*9ec0*/  @!P1 SYNCS.PHASECHK.TRANS64 P1, [R5+URZ+0x60], R4 ;  /* 0x00006004050095a7 */ /* 0x000ea4000802007f */
[----:B--2---:R-:W-:Y:S05]  /*9ed0*/  @!P1 BRA `(.L_x_159) ;  /* 0xfffffffc00ec9947 */ /* 0x004fea000383ffff */
[----:B------:R-:W-:Y:S05]  /*9ee0*/  BRA `(.L_x_244) ;  /* 0xffffffd8002c7947 */ /* 0x000fea000383ffff */
.L_x_165:
[----:B-12---:R-:W-:-:S04]  /*9ef0*/  IMAD.U32 R5, RZ, RZ, UR13 ;  /* 0x0000000dff057e24 */ /* 0x006fc8000f8e00ff */
[----:B------:R1:W2:Y:S03]  /*9f00*/  SYNCS.PHASECHK.TRANS64.TRYWAIT P1, [R5+URZ+0x68], R4 ;  /* 0x00006804050075a7 */ /* 0x0002a6000802017f */
[----:B--2---:R-:W-:Y:S05]  /*9f10*/  @!P1 NANOSLEEP.SYNCS 0x989680 ;  /* 0x009896800000995d */ /* 0x004fea0003900000 */
[----:B------:R-:W2:Y:S02]  /*9f20*/  @!P1 SYNCS.PHASECHK.TRANS64 P1, [R5+URZ+0x68], R4 ;  /* 0x00006804050095a7 */ /* 0x000ea4000802007f */
[----:B--2---:R-:W-:Y:S05]  /*9f30*/  @!P1 BRA `(.L_x_165) ;  /* 0xfffffffc00ec9947 */ /* 0x004fea000383ffff */
[----:B------:R-:W-:Y:S05]  /*9f40*/  BRA `(.L_x_245) ;  /* 0xffffffd800747947 */ /* 0x000fea000383ffff */
.L_x_171:
[----:B-123--:R-:W-:-:S04]  /*9f50*/  IMAD.U32 R5, RZ, RZ, UR13 ;  /* 0x0000000dff057e24 */ /* 0x00efc8000f8e00ff */
[----:B------:R1:W2:Y:S03]  /*9f60*/  SYNCS.PHASECHK.TRANS64.TRYWAIT P1, [R5+URZ+0x70], R4 ;  /* 0x00007004050075a7 */ /* 0x0002a6000802017f */
[----:B--2---:R-:W-:Y:S05]  /*9f70*/  @!P1 NANOSLEEP.SYNCS 0x989680 ;  /* 0x009896800000995d */ /* 0x004fea0003900000 */
[----:B------:R-:W2:Y:S02]  /*9f80*/  @!P1 SYNCS.PHASECHK.TRANS64 P1, [R5+URZ+0x70], R4 ;  /* 0x00007004050095a7 */ /* 0x000ea4000802007f */
[----:B--2---:R-:W-:Y:S05]  /*9f90*/  @!P1 BRA `(.L_x_171) ;  /* 0xfffffffc00ec9947 */ /* 0x004fea000383ffff */
[----:B------:R-:W-:Y:S05]  /*9fa0*/  BRA `(.L_x_246) ;  /* 0xffffffd800c47947 */ /* 0x000fea000383ffff */
.L_x_177:
[----:B-1234-:R-:W-:-:S04]  /*9fb0*/  IMAD.U32 R5, RZ, RZ, UR13 ;  /* 0x0000000dff057e24 */ /* 0x01efc8000f8e00ff */
[----:B------:R1:W2:Y:S03]  /*9fc0*/  SYNCS.PHASECHK.TRANS64.TRYWAIT P1, [R5+URZ+0x78], R4 ;  /* 0x00007804050075a7 */ /* 0x0002a6000802017f */
[----:B--2---:R-:W-:Y:S05]  /*9fd0*/  @!P1 NANOSLEEP.SYNCS 0x989680 ;  /* 0x009896800000995d */ /* 0x004fea0003900000 */
[----:B------:R-:W2:Y:S02]  /*9fe0*/  @!P1 SYNCS.PHASECHK.TRANS64 P1, [R5+URZ+0x78], R4 ;  /* 0x00007804050095a7 */ /* 0x000ea4000802007f */
[----:B--2---:R-:W-:Y:S05]  /*9ff0*/  @!P1 BRA `(.L_x_177) ;  /* 0xfffffffc00ec9947 */ /* 0x004fea000383ffff */
[----:B------:R-:W-:Y:S05]  /*a000*/  BRA `(.L_x_247) ;  /* 0xffffffdc00147947 */ /* 0x000fea000383ffff */
.L_x_183:
[----:B-1234-:R-:W-:-:S04]  /*a010*/  IMAD.U32 R5, RZ, RZ, UR13 ;  /* 0x0000000dff057e24 */ /* 0x01efc8000f8e00ff */
[----:B------:R1:W2:Y:S03]  /*a020*/  SYNCS.PHASECHK.TRANS64.TRYWAIT P1, [R5+URZ+0x60], R4 ;  /* 0x00006004050075a7 */ /* 0x0002a6000802017f */
[----:B--2---:R-:W-:Y:S05]  /*a030*/  @!P1 NANOSLEEP.SYNCS 0x989680 ;  /* 0x009896800000995d */ /* 0x004fea0003900000 */
[----:B------:R-:W2:Y:S02]  /*a040*/  @!P1 SYNCS.PHASECHK.TRANS64 P1, [R5+URZ+0x60], R4 ;  /* 0x00006004050095a7 */ /* 0x000ea4000802007f */
[----:B--2---:R-:W-:Y:S05]  /*a050*/  @!P1 BRA `(.L_x_183) ;  /* 0xfffffffc00ec9947 */ /* 0x004fea000383ffff */
[----:B------:R-:W-:Y:S05]  /*a060*/  BRA `(.L_x_248) ;  /* 0xffffffdc00687947 */ /* 0x000fea000383ffff */
.L_x_189:
[----:B-1234-:R-:W-:-:S04]  /*a070*/  IMAD.U32 R5, RZ, RZ, UR13 ;  /* 0x0000000dff057e24 */ /* 0x01efc8000f8e00ff */
[----:B------:R1:W2:Y:S03]  /*a080*/  SYNCS.PHASECHK.TRANS64.TRYWAIT P1, [R5+URZ+0x68], R4 ;  /* 0x00006804050075a7 */ /* 0x0002a6000802017f */
[----:B--2---:R-:W-:Y:S05]  /*a090*/  @!P1 NANOSLEEP.SYNCS 0x989680 ;  /* 0x009896800000995d */ /* 0x004fea0003900000 */
[----:B------:R-:W2:Y:S02]  /*a0a0*/  @!P1 SYNCS.PHASECHK.TRANS64 P1, [R5+URZ+0x68], R4 ;  /* 0x00006804050095a7 */ /* 0x000ea4000802007f */
[----:B--2---:R-:W-:Y:S05]  /*a0b0*/  @!P1 BRA `(.L_x_189) ;  /* 0xfffffffc00ec9947 */ /* 0x004fea000383ffff */
[----:B------:R-:W-:Y:S05]  /*a0c0*/  BRA `(.L_x_249) ;  /* 0xffffffdc00ac7947 */ /* 0x000fea000383ffff */
.L_x_195:
[----:B-1234-:R-:W-:-:S04]  /*a0d0*/  IMAD.U32 R5, RZ, RZ, UR13 ;  /* 0x0000000dff057e24 */ /* 0x01efc8000f8e00ff */
[----:B------:R1:W2:Y:S03]  /*a0e0*/  SYNCS.PHASECHK.TRANS64.TRYWAIT P1, [R5+URZ+0x70], R4 ;  /* 0x00007004050075a7 */ /* 0x0002a6000802017f */
[----:B--2---:R-:W-:Y:S05]  /*a0f0*/  @!P1 NANOSLEEP.SYNCS 0x989680 ;  /* 0x009896800000995d */ /* 0x004fea0003900000 */
[----:B------:R-:W2:Y:S02]  /*a100*/  @!P1 SYNCS.PHASECHK.TRANS64 P1, [R5+URZ+0x70], R4 ;  /* 0x00007004050095a7 */ /* 0x000ea4000802007f */
[----:B--2---:R-:W-:Y:S05]  /*a110*/  @!P1 BRA `(.L_x_195) ;  /* 0xfffffffc00ec9947 */ /* 0x004fea000383ffff */
[----:B------:R-:W-:Y:S05]  /*a120*/  BRA `(.L_x_250) ;  /* 0xffffffdc00f07947 */ /* 0x000fea000383ffff */
.L_x_201:
[----:B-1234-:R-:W-:-:S04]  /*a130*/  IMAD.U32 R5, RZ, RZ, UR13 ;  /* 0x0000000dff057e24 */ /* 0x01efc8000f8e00ff */
[----:B------:R1:W2:Y:S03]  /*a140*/  SYNCS.PHASECHK.TRANS64.TRYWAIT P1, [R5+URZ+0x78], R4 ;  /* 0x00007804050075a7 */ /* 0x0002a6000802017f */
[----:B--2---:R-:W-:Y:S05]  /*a150*/  @!P1 NANOSLEEP.SYNCS 0x989680 ;  /* 0x009896800000995d */ /* 0x004fea0003900000 */
[----:B------:R-:W2:Y:S02]  /*a160*/  @!P1 SYNCS.PHASECHK.TRANS64 P1, [R5+URZ+0x78], R4 ;  /* 0x00007804050095a7 */ /* 0x000ea4000802007f */
[----:B--2---:R-:W-:Y:S05]  /*a170*/  @!P1 BRA `(.L_x_201) ;  /* 0xfffffffc00ec9947 */ /* 0x004fea000383ffff */
[----:B------:R-:W-:Y:S05]  /*a180*/  BRA `(.L_x_251) ;  /* 0xffffffe000347947 */ /* 0x000fea000383ffff */
.L_x_211:
[----:B------:R1:W1:Y:S02]  /*a190*/  SYNCS.PHASECHK.TRANS64.TRYWAIT P0, [R0+URZ+0x60], R3 ;  /* 0x00006003000075a7 */ /* 0x000264000800017f */
[----:B-1----:R-:W-:Y:S05]  /*a1a0*/  @!P0 NANOSLEEP.SYNCS 0x989680 ;  /* 0x009896800000895d */ /* 0x002fea0003900000 */
[----:B------:R-:W1:Y:S02]  /*a1b0*/  @!P0 SYNCS.PHASECHK.TRANS64 P0, [R0+URZ+0x60], R3 ;  /* 0x00006003000085a7 */ /* 0x000e64000800007f */
[----:B-1----:R-:W-:Y:S05]  /*a1c0*/  @!P0 BRA `(.L_x_211) ;  /* 0xfffffffc00f08947 */ /* 0x002fea000383ffff */
[----:B------:R-:W-:Y:S05]  /*a1d0*/  BRA `(.L_x_252) ;  /* 0xffffffe800187947 */ /* 0x000fea000383ffff */
.L_x_213:
[----:B------:R1:W1:Y:S02]  /*a1e0*/  SYNCS.PHASECHK.TRANS64.TRYWAIT P0, [R0+URZ+0x68], R3 ;  /* 0x00006803000075a7 */ /* 0x000264000800017f */
[----:B-1----:R-:W-:Y:S05]  /*a1f0*/  @!P0 NANOSLEEP.SYNCS 0x989680 ;  /* 0x009896800000895d */ /* 0x002fea0003900000 */
[----:B------:R-:W1:Y:S02]  /*a200*/  @!P0 SYNCS.PHASECHK.TRANS64 P0, [R0+URZ+0x68], R3 ;  /* 0x00006803000085a7 */ /* 0x000e64000800007f */
[----:B-1----:R-:W-:Y:S05]  /*a210*/  @!P0 BRA `(.L_x_213) ;  /* 0xfffffffc00f08947 */ /* 0x002fea000383ffff */
[----:B------:R-:W-:Y:S05]  /*a220*/  BRA `(.L_x_253) ;  /* 0xffffffe800147947 */ /* 0x000fea000383ffff */
.L_x_215:
[----:B------:R1:W1:Y:S02]  /*a230*/  SYNCS.PHASECHK.TRANS64.TRYWAIT P0, [R0+URZ+0x70], R3 ;  /* 0x00007003000075a7 */ /* 0x000264000800017f */
[----:B-1----:R-:W-:Y:S05]  /*a240*/  @!P0 NANOSLEEP.SYNCS 0x989680 ;  /* 0x009896800000895d */ /* 0x002fea0003900000 */
[----:B------:R-:W1:Y:S02]  /*a250*/  @!P0 SYNCS.PHASECHK.TRANS64 P0, [R0+URZ+0x70], R3 ;  /* 0x00007003000085a7 */ /* 0x000e64000800007f */
[----:B-1----:R-:W-:Y:S05]  /*a260*/  @!P0 BRA `(.L_x_215) ;  /* 0xfffffffc00f08947 */ /* 0x002fea000383ffff */
[----:B------:R-:W-:Y:S05]  /*a270*/  BRA `(.L_x_254) ;  /* 0xffffffe800107947 */ /* 0x000fea000383ffff */
.L_x_219:
[----:B------:R-:W-:Y:S01]  /*a280*/  BSSY B1, `(.L_x_255) ;  /* 0x0000006000017945 */ /* 0x000fe20003800000 */
[----:B------:R-:W-:-:S07]  /*a290*/  IMAD.MOV.U32 R15, RZ, RZ, -0x1 ;  /* 0xffffffffff0f7424 */ /* 0x000fce00078e00ff */
[----:B------:R-:W-:Y:S05]  /*a2a0*/  WARPSYNC.COLLECTIVE R15, `(.L_x_256) ;  /* 0x000000000f0c7348 */ /* 0x000fea0003c00000 */
[----:B------:R-:W-:Y:S02]  /*a2b0*/  ELECT P6, UR62, PT ;  /* 0x00000000003e782f */ /* 0x000fe400038c0000 */
[----:B------:R-:W-:Y:S01]  /*a2c0*/  MOV R14, UR62 ;  /* 0x0000003e000e7c02 */ /* 0x000fe20008000f00 */
[----:B------:R-:W-:Y:S10]  /*a2d0*/  ENDCOLLECTIVE ;  /* 0x000000000000791b */ /* 0x000ff40003800000 */
.L_x_256:
[----:B------:R-:W-:Y:S05]  /*a2e0*/  BSYNC B1 ;  /* 0x0000000000017941 */ /* 0x000fea0003800000 */
.L_x_255:
[----:B------:R-:W-:Y:S05]  /*a2f0*/  BRA `(.L_x_257) ;  /* 0xffffffe8008c7947 */ /* 0x000fea000383ffff */
.L_x_222:
[----:B--2---:R2:W3:Y:S02]  /*a300*/  SYNCS.PHASECHK.TRANS64.TRYWAIT P0, [R14+URZ+0x20], R7 ;  /* 0x000020070e0075a7 */ /* 0x0044e4000800017f */
[----:B---3--:R-:W-:Y:S05]  /*a310*/  @!P0 NANOSLEEP.SYNCS 0x989680 ;  /* 0x009896800000895d */ /* 0x008fea0003900000 */
[----:B------:R-:W3:Y:S02]  /*a320*/  @!P0 SYNCS.PHASECHK.TRANS64 P0, [R14+URZ+0x20], R7 ;  /* 0x000020070e0085a7 */ /* 0x000ee4000800007f */
[----:B---3--:R-:W-:Y:S05]  /*a330*/  @!P0 BRA `(.L_x_222) ;  /* 0xfffffffc00f08947 */ /* 0x008fea000383ffff */
[----:B------:R-:W-:Y:S05]  /*a340*/  BRA `(.L_x_258) ;  /* 0xffffffe800c47947 */ /* 0x000fea000383ffff */
.L_x_230:
[----:B------:R-:W-:Y:S01]  /*a350*/  BSSY B0, `(.L_x_259) ;  /* 0x0000006000007945 */ /* 0x000fe20003800000 */
[----:B------:R-:W-:-:S07]  /*a360*/  IMAD.MOV.U32 R15, RZ, RZ, -0x1 ;  /* 0xffffffffff0f7424 */ /* 0x000fce00078e00ff */
[----:B-1----:R-:W-:Y:S05]  /*a370*/  WARPSYNC.COLLECTIVE R15, `(.L_x_260) ;  /* 0x000000000f0c7348 */ /* 0x002fea0003c00000 */
[----:B------:R-:W-:Y:S02]  /*a380*/  ELECT P6, UR62, PT ;  /* 0x00000000003e782f */ /* 0x000fe400038c0000 */
[----:B------:R-:W-:Y:S01]  /*a390*/  MOV R14, UR62 ;  /* 0x0000003e000e7c02 */ /* 0x000fe20008000f00 */
[----:B-1----:R-:W-:Y:S10]  /*a3a0*/  ENDCOLLECTIVE ;  /* 0x000000000000791b */ /* 0x002ff40003800000 */
.L_x_260:
[----:B------:R-:W-:Y:S05]  /*a3b0*/  BSYNC B0 ;  /* 0x0000000000007941 */ /* 0x000fea0003800000 */
.L_x_259:
[----:B------:R-:W-:Y:S05]  /*a3c0*/  BRA `(.L_x_261) ;  /* 0xfffffff400187947 */ /* 0x000fea000383ffff */
.L_x_232:
[----:B--2---:R2:W3:Y:S02]  /*a3d0*/  SYNCS.PHASECHK.TRANS64.TRYWAIT P0, [R5+URZ], R2 ;  /* 0x00000002050075a7 */ /* 0x0044e4000800017f */
[----:B---3--:R-:W-:Y:S05]  /*a3e0*/  @!P0 NANOSLEEP.SYNCS 0x989680 ;  /* 0x009896800000895d */ /* 0x008fea0003900000 */
[----:B------:R-:W3:Y:S02]  /*a3f0*/  @!P0 SYNCS.PHASECHK.TRANS64 P0, [R5+URZ], R2 ;  /* 0x00000002050085a7 */ /* 0x000ee4000800007f */
[----:B---3--:R-:W-:Y:S05]  /*a400*/  @!P0 BRA `(.L_x_232) ;  /* 0xfffffffc00f08947 */ /* 0x008fea000383ffff */
[----:B------:R-:W-:Y:S05]  /*a410*/  BRA `(.L_x_262) ;  /* 0xfffffff400547947 */ /* 0x000fea000383ffff */
.L_x_233:
[----:B--2---:R2:W3:Y:S02]  /*a420*/  SYNCS.PHASECHK.TRANS64.TRYWAIT P0, [R7+URZ], R4 ;  /* 0x00000004070075a7 */ /* 0x0044e4000800017f */
[----:B---3--:R-:W-:Y:S05]  /*a430*/  @!P0 NANOSLEEP.SYNCS 0x989680 ;  /* 0x009896800000895d */ /* 0x008fea0003900000 */
[----:B------:R-:W3:Y:S02]  /*a440*/  @!P0 SYNCS.PHASECHK.TRANS64 P0, [R7+URZ], R4 ;  /* 0x00000004070085a7 */ /* 0x000ee4000800007f */
[----:B---3--:R-:W-:Y:S05]  /*a450*/  @!P0 BRA `(.L_x_233) ;  /* 0xfffffffc00f08947 */ /* 0x008fea000383ffff */
[----:B------:R-:W-:Y:S05]  /*a460*/  BRA `(.L_x_263) ;  /* 0xfffffff400647947 */ /* 0x000fea000383ffff */
.L_x_234:
[----:B--2---:R2:W3:Y:S02]  /*a470*/  SYNCS.PHASECHK.TRANS64.TRYWAIT P0, [R6+URZ], R5 ;  /* 0x00000005060075a7 */ /* 0x0044e4000800017f */
[----:B---3--:R-:W-:Y:S05]  /*a480*/  @!P0 NANOSLEEP.SYNCS 0x989680 ;  /* 0x009896800000895d */ /* 0x008fea0003900000 */
[----:B------:R-:W3:Y:S02]  /*a490*/  @!P0 SYNCS.PHASECHK.TRANS64 P0, [R6+URZ], R5 ;  /* 0x00000005060085a7 */ /* 0x000ee4000800007f */
[----:B---3--:R-:W-:Y:S05]  /*a4a0*/  @!P0 BRA `(.L_x_234) ;  /* 0xfffffffc00f08947 */ /* 0x008fea000383ffff */
[----:B------:R-:W-:Y:S05]  /*a4b0*/  BRA `(.L_x_264) ;  /* 0xfffffff4006c7947 */ /* 0x000fea000383ffff */
.L_x_265:
[----:B------:R-:W-:-:S00]  /*a4c0*/  BRA `(.L_x_265) ;  /* 0xfffffffc00fc7947 */ /* 0x000fc0000383ffff */
[----:B------:R-:W-:-:S00]  /*a4d0*/  NOP ;  /* 0x0000000000007918 */ /* 0x000fc00000000000 */
        /* <DEDUP_REMOVED lines=10> */
.L_x_266:


//--------------------- .nv.global.init           --------------------------
	.section	.nv.global.init,"aw",@progbits
.nv.global.init:
	.type		$str$22,@object
	.size		$str$22,($str$26 - $str$22)
$str$22:
        /*0000*/ 	.byte	0x6b, 0x5f, 0x74, 0x69, 0x6c, 0x65, 0x5f, 0x63, 0x6f, 0x75, 0x6e, 0x74, 0x20, 0x3e, 0x3d, 0x20
        /*0010*/ 	.byte	0x31, 0x00
	.type		$str$26,@object
	.size		$str$26,($str$27 - $str$26)
$str$26:
        /*0012*/ 	.byte	0x28, 0x61, 0x64, 0x64, 0x72, 0x65, 0x73, 0x73, 0x20, 0x26, 0x20, 0x6d, 0x61, 0x73, 0x6b, 0x29
        /*0022*/ 	.byte	0x20, 0x3d, 0x3d, 0x20, 0x30, 0x00
	.type		$str$27,@object
	.size		$str$27,($str$23 - $str$27)
$str$27:
        /*0028*/ 	.byte	0x2f, 0x74, 0x6d, 0x70, 0x2f, 0x63, 0x75, 0x74, 0x6c, 0x61, 0x73, 0x73, 0x5f, 0x73, 0x77, 0x65
        /*0038*/ 	.byte	0x65, 0x70, 0x5f, 0x73, 0x72, 0x63, 0x2f, 0x69, 0x6e, 0x63, 0x6c, 0x75, 0x64, 0x65, 0x2f, 0x63
        /*0048*/ 	.byte	0x75, 0x74, 0x65, 0x2f, 0x70, 0x6f, 0x69, 0x6e, 0x74, 0x65, 0x72, 0x5f, 0x66, 0x6c, 0x61, 0x67
        /*0058*/ 	.byte	0x67, 0x65, 0x64, 0x2e, 0x68, 0x70, 0x70, 0x00
	.type		$str$23,@object
	.size		$str$23,(__unnamed_2 - $str$23)
$str$23:
        /*0060*/ 	.byte	0x2f, 0x74, 0x6d, 0x70, 0x2f, 0x63, 0x75, 0x74, 0x6c, 0x61, 0x73, 0x73, 0x5f, 0x73, 0x77, 0x65
        /*0070*/ 	.byte	0x65, 0x70, 0x5f, 0x73, 0x72, 0x63, 0x2f, 0x69, 0x6e, 0x63, 0x6c, 0x75, 0x64, 0x65, 0x2f, 0x63
        /*0080*/ 	.byte	0x75, 0x74, 0x6c, 0x61, 0x73, 0x73, 0x2f, 0x67, 0x65, 0x6d, 0x6d, 0x2f, 0x63, 0x6f, 0x6c, 0x6c
        /*0090*/ 	.byte	0x65, 0x63, 0x74, 0x69, 0x76, 0x65, 0x2f, 0x73, 0x6d, 0x39, 0x30, 0x5f, 0x6d, 0x6d, 0x61, 0x5f
        /*00a0*/ 	.byte	0x74, 0x6d, 0x61, 0x5f, 0x67, 0x6d, 0x6d, 0x61, 0x5f, 0x73, 0x73, 0x5f, 0x77, 0x61, 0x72, 0x70
        /*00b0*/ 	.byte	0x73, 0x70, 0x65, 0x63, 0x69, 0x61, 0x6c, 0x69, 0x7a, 0x65, 0x64, 0x2e, 0x68, 0x70, 0x70, 0x00
	.type		__unnamed_2,@object
	.size		__unnamed_2,(__unnamed_1 - __unnamed_2)
__unnamed_2:
        /*00c0*/ 	.byte	0x61, 0x75, 0x74, 0x6f, 0x20, 0x63, 0x75, 0x74, 0x65, 0x3a, 0x3a, 0x61, 0x73, 0x5f, 0x70, 0x6f
        /* <DEDUP_REMOVED lines=27> */
        /*0280*/ 	.byte	0x3c, 0x34, 0x30, 0x39, 0x36, 0x3e, 0x3e, 0x3e, 0x3e, 0x3e, 0x5d, 0x00
	.type		__unnamed_1,@object
	.size		__unnamed_1,(.L_0 - __unnamed_1)
__unnamed_1:
        /* <DEDUP_REMOVED lines=182> */
.L_0:


//--------------------- .nv.shared._ZN7cutlass13device_kernelINS_4gemm6kernel13GemmUniversalIN4cute5tupleIJiiiiEEENS1_10collective13CollectiveMmaINS1_34MainloopSm90TmaGmmaWarpSpecializedILi4ENS5_IJNS4_1CILi2EEENSA_ILi1EEESC_EEENS1_35KernelTmaWarpSpecializedCooperativeEEENS5_IJNSA_ILi128EEENSA_ILi256EEENSA_ILi64EEEEEENS_10bfloat16_tENS5_IJlSC_lEEESK_SL_NS4_8TiledMMAINS4_8MMA_AtomIJNS4_4SM904GMMA28MMA_64x256x16_F32BF16BF16_SSILNSP_5MajorE0ELSR_0ELNSP_7ScaleInE1ELSS_1EEEEEENS4_6LayoutISD_NS5_IJSC_NSA_ILi0EEESW_EEEEENS5_IJNS4_10UnderscoreESZ_SZ_EEEEENS4_13SM90_TMA_LOADENS4_14ComposedLayoutINS4_7SwizzleILi3ELi4ELi3EEENS4_18smem_ptr_flag_bitsILi16EEENSV_INS5_IJNSA_ILi8EEESI_EEENS5_IJSI_SC_EEEEEEEvNS4_8identityENS4_23SM90_TMA_LOAD_MULTICASTES1C_vS1D_EENS_8epilogue10collective18CollectiveEpilogueINS1G_22Sm90TmaWarpSpecializedILi4ELi2ELi16ELb1ELb0EEEJSJ_NS5_IJSG_NSA_ILi32EEEEEESK_SL_SK_SL_NS1G_6fusion15FusionCallbacksIS1K_NS1N_17LinearCombinationISK_fSK_fLNS_15FloatRoundStyleE2EEESJ_S1M_JEEES12_NS13_INS14_ILi2ELi4ELi3EEES17_NSV_INS5_IJS18_S1L_EEENS5_IJS1L_SC_EEEEEEENS4_17SM75_U32x4_LDSM_NENS4_14SM90_TMA_STOREES1X_NS4_17SM90_U32x4_STSM_NENS4_9Copy_AtomIJS20_NS_6half_tEEEEvEEEvvEEEEvNT_6ParamsE --------------------------
	.section	.nv.shared._ZN7cutlass13device_kernelINS_4gemm6kernel13GemmUniversalIN4cute5tupleIJiiiiEEENS1_10collective13CollectiveMmaINS1_34MainloopSm90TmaGmmaWarpSpecializedILi4ENS5_IJNS4_1CILi2EEENSA_ILi1EEESC_EEENS1_35KernelTmaWarpSpecializedCooperativeEEENS5_IJNSA_ILi128EEENSA_ILi256EEENSA_ILi64EEEEEENS_10bfloat16_tENS5_IJlSC_lEEESK_SL_NS4_8TiledMMAINS4_8MMA_AtomIJNS4_4SM904GMMA28MMA_64x256x16_F32BF16BF16_SSILNSP_5MajorE0ELSR_0ELNSP_7ScaleInE1ELSS_1EEEEEENS4_6LayoutISD_NS5_IJSC_NSA_ILi0EEESW_EEEEENS5_IJNS4_10UnderscoreESZ_SZ_EEEEENS4_13SM90_TMA_LOADENS4_14ComposedLayoutINS4_7SwizzleILi3ELi4ELi3EEENS4_18smem_ptr_flag_bitsILi16EEENSV_INS5_IJNSA_ILi8EEESI_EEENS5_IJSI_SC_EEEEEEEvNS4_8identityENS4_23SM90_TMA_LOAD_MULTICASTES1C_vS1D_EENS_8epilogue10collective18CollectiveEpilogueINS1G_22Sm90TmaWarpSpecializedILi4ELi2ELi16ELb1ELb0EEEJSJ_NS5_IJSG_NSA_ILi32EEEEEESK_SL_SK_SL_NS1G_6fusion15FusionCallbacksIS1K_NS1N_17LinearCombinationISK_fSK_fLNS_15FloatRoundStyleE2EEESJ_S1M_JEEES12_NS13_INS14_ILi2ELi4ELi3EEES17_NSV_INS5_IJS18_S1L_EEENS5_IJS1L_SC_EEEEEEENS4_17SM75_U32x4_LDSM_NENS4_14SM90_TMA_STOREES1X_NS4_17SM90_U32x4_STSM_NENS4_9Copy_AtomIJS20_NS_6half_tEEEEvEEEvvEEEEvNT_6ParamsE,"aw",@nobits
	.sectionflags	@""
	.align	16
	.zero		1024


//--------------------- .nv.shared.reserved.0     --------------------------
	.section	.nv.shared.reserved.0,"aw",@nobits
	.weak		__nv_reservedSMEM_offset_0_alias
	.size		__nv_reservedSMEM_offset_0_alias, 0, 0
	.other		__nv_reservedSMEM_offset_0_alias,@"STO_CUDA_RESERVED_SHARED STV_DEFAULT"
__nv_reservedSMEM_offset_0_alias:
	.zero		0


//--------------------- .nv.global                --------------------------
	.section	.nv.global,"aw",@nobits
.nv.global:
	.type		_ZN39_INTERNAL_eab64371_4_k_cu_bca5d756_27984cute1_E,@object
	.size		_ZN39_INTERNAL_eab64371_4_k_cu_bca5d756_27984cute1_E,(_ZN39_INTERNAL_eab64371_4_k_cu_bca5d756_27984cuda3std3__45__cpo6cbeginE - _ZN39_INTERNAL_eab64371_4_k_cu_bca5d756_27984cute1_E)
_ZN39_INTERNAL_eab64371_4_k_cu_bca5d756_27984cute1_E:
	.zero		1
	.type		_ZN39_INTERNAL_eab64371_4_k_cu_bca5d756_27984cuda3std3__45__cpo6cbeginE,@object
	.size		_ZN39_INTERNAL_eab64371_4_k_cu_bca5d756_27984cuda3std3__45__cpo6cbeginE,(_ZN39_INTERNAL_eab64371_4_k_cu_bca5d756_27984cuda3std3__48in_placeE - _ZN39_INTERNAL_eab64371_4_k_cu_bca5d756_27984cuda3std3__45__cpo6cbeginE)
_ZN39_INTERNAL_eab64371_4_k_cu_bca5d756_27984cuda3std3__45__cpo6cbeginE:
	.zero		1
	.type		_ZN39_INTERNAL_eab64371_4_k_cu_bca5d756_27984cuda3std3__48in_placeE,@object
	.size		_ZN39_INTERNAL_eab64371_4_k_cu_bca5d756_27984cuda3std3__48in_placeE,(_ZN39_INTERNAL_eab64371_4_k_cu_bca5d756_27984cuda3std6ranges3__45__cpo9iter_moveE - _ZN39_INTERNAL_eab64371_4_k_cu_bca5d756_27984cuda3std3__48in_placeE)
_ZN39_INTERNAL_eab64371_4_k_cu_bca5d756_27984cuda3std3__48in_placeE:
	.zero		1
	.type		_ZN39_INTERNAL_eab64371_4_k_cu_bca5d756_27984cuda3std6ranges3__45__cpo9iter_moveE,@object
	.size		_ZN39_INTERNAL_eab64371_4_k_cu_bca5d756_27984cuda3std6ranges3__45__cpo9iter_moveE,(_ZN39_INTERNAL_eab64371_4_k_cu_bca5d756_27984cuda3std3__45__cpo5beginE - _ZN39_INTERNAL_eab64371_4_k_cu_bca5d756_27984cuda3std6ranges3__45__cpo9iter_moveE)
_ZN39_INTERNAL_eab64371_4_k_cu_bca5d756_27984cuda3std6ranges3__45__cpo9iter_moveE:
	.zero		1
	.type		_ZN39_INTERNAL_eab64371_4_k_cu_bca5d756_27984cuda3std3__45__cpo5beginE,@object
	.size		_ZN39_INTERNAL_eab64371_4_k_cu_bca5d756_27984cuda3std3__45__cpo5beginE,(_ZN39_INTERNAL_eab64371_4_k_cu_bca5d756_27984cuda3std3__441_GLOBAL__N__eab64371_4_k_cu_bca5d756_27986ignoreE - _ZN39_INTERNAL_eab64371_4_k_cu_bca5d756_27984cuda3std3__45__cpo5beginE)
_ZN39_INTERNAL_eab64371_4_k_cu_bca5d756_27984cuda3std3__45__cpo5beginE:
	.zero		1
	.type		_ZN39_INTERNAL_eab64371_4_k_cu_bca5d756_27984cuda3std3__441_GLOBAL__N__eab64371_4_k_cu_bca5d756_27986ignoreE,@object
	.size		_ZN39_INTERNAL_eab64371_4_k_cu_bca5d756_27984cuda3std3__441_GLOBAL__N__eab64371_4_k_cu_bca5d756_27986ignoreE,(_ZN39_INTERNAL_eab64371_4_k_cu_bca5d756_27984cute7productE - _ZN39_INTERNAL_eab64371_4_k_cu_bca5d756_27984cuda3std3__441_GLOBAL__N__eab64371_4_k_cu_bca5d756_27986ignoreE)
_ZN39_INTERNAL_eab64371_4_k_cu_bca5d756_27984cuda3std3__441_GLOBAL__N__eab64371_4_k_cu_bca5d756_27986ignoreE:
	.zero		1
	.type		_ZN39_INTERNAL_eab64371_4_k_cu_bca5d756_27984cute7productE,@object
	.size		_ZN39_INTERNAL_eab64371_4_k_cu_bca5d756_27984cute7productE,(_ZN39_INTERNAL_eab64371_4_k_cu_bca5d756_27984cuda3std3__45__cpo3endE - _ZN39_INTERNAL_eab64371_4_k_cu_bca5d756_27984cute7productE)
_ZN39_INTERNAL_eab64371_4_k_cu_bca5d756_27984cute7productE:
	.zero		1
	.type		_ZN39_INTERNAL_eab64371_4_k_cu_bca5d756_27984cuda3std3__45__cpo3endE,@object
	.size		_ZN39_INTERNAL_eab64371_4_k_cu_bca5d756_27984cuda3std3__45__cpo3endE,(_ZN39_INTERNAL_eab64371_4_k_cu_bca5d756_27984cuda3std3__419piecewise_constructE - _ZN39_INTERNAL_eab64371_4_k_cu_bca5d756_27984cuda3std3__45__cpo3endE)
_ZN39_INTERNAL_eab64371_4_k_cu_bca5d756_27984cuda3std3__45__cpo3endE:
	.zero		1
	.type		_ZN39_INTERNAL_eab64371_4_k_cu_bca5d756_27984cuda3std3__419piecewise_constructE,@object
	.size		_ZN39_INTERNAL_eab64371_4_k_cu_bca5d756_27984cuda3std3__419piecewise_constructE,(_ZN39_INTERNAL_eab64371_4_k_cu_bca5d756_27984cuda3std3__45__cpo4cendE - _ZN39_INTERNAL_eab64371_4_k_cu_bca5d756_27984cuda3std3__419piecewise_constructE)
_ZN39_INTERNAL_eab64371_4_k_cu_bca5d756_27984cuda3std3__419piecewise_constructE:
	.zero		1
	.type		_ZN39_INTERNAL_eab64371_4_k_cu_bca5d756_27984cuda3std3__45__cpo4cendE,@object
	.size		_ZN39_INTERNAL_eab64371_4_k_cu_bca5d756_27984cuda3std3__45__cpo4cendE,(_ZN39_INTERNAL_eab64371_4_k_cu_bca5d756_27984cuda3std6ranges3__45__cpo4swapE - _ZN39_INTERNAL_eab64371_4_k_cu_bca5d756_27984cuda3std3__45__cpo4cendE)
_ZN39_INTERNAL_eab64371_4_k_cu_bca5d756_27984cuda3std3__45__cpo4cendE:
	.zero		1
	.type		_ZN39_INTERNAL_eab64371_4_k_cu_bca5d756_27984cuda3std6ranges3__45__cpo4swapE,@object
	.size		_ZN39_INTERNAL_eab64371_4_k_cu_bca5d756_27984cuda3std6ranges3__45__cpo4swapE,(.L_9 - _ZN39_INTERNAL_eab64371_4_k_cu_bca5d756_27984cuda3std6ranges3__45__cpo4swapE)
_ZN39_INTERNAL_eab64371_4_k_cu_bca5d756_27984cuda3std6ranges3__45__cpo4swapE:
	.zero		1
.L_9:


//--------------------- .nv.constant0._ZN7cutlass13device_kernelINS_4gemm6kernel13GemmUniversalIN4cute5tupleIJiiiiEEENS1_10collective13CollectiveMmaINS1_34MainloopSm90TmaGmmaWarpSpecializedILi4ENS5_IJNS4_1CILi2EEENSA_ILi1EEESC_EEENS1_35KernelTmaWarpSpecializedCooperativeEEENS5_IJNSA_ILi128EEENSA_ILi256EEENSA_ILi64EEEEEENS_10bfloat16_tENS5_IJlSC_lEEESK_SL_NS4_8TiledMMAINS4_8MMA_AtomIJNS4_4SM904GMMA28MMA_64x256x16_F32BF16BF16_SSILNSP_5MajorE0ELSR_0ELNSP_7ScaleInE1ELSS_1EEEEEENS4_6LayoutISD_NS5_IJSC_NSA_ILi0EEESW_EEEEENS5_IJNS4_10UnderscoreESZ_SZ_EEEEENS4_13SM90_TMA_LOADENS4_14ComposedLayoutINS4_7SwizzleILi3ELi4ELi3EEENS4_18smem_ptr_flag_bitsILi16EEENSV_INS5_IJNSA_ILi8EEESI_EEENS5_IJSI_SC_EEEEEEEvNS4_8identityENS4_23SM90_TMA_LOAD_MULTICASTES1C_vS1D_EENS_8epilogue10collective18CollectiveEpilogueINS1G_22Sm90TmaWarpSpecializedILi4ELi2ELi16ELb1ELb0EEEJSJ_NS5_IJSG_NSA_ILi32EEEEEESK_SL_SK_SL_NS1G_6fusion15FusionCallbacksIS1K_NS1N_17LinearCombinationISK_fSK_fLNS_15FloatRoundStyleE2EEESJ_S1M_JEEES12_NS13_INS14_ILi2ELi4ELi3EEES17_NSV_INS5_IJS18_S1L_EEENS5_IJS1L_SC_EEEEEEENS4_17SM75_U32x4_LDSM_NENS4_14SM90_TMA_STOREES1X_NS4_17SM90_U32x4_STSM_NENS4_9Copy_AtomIJS20_NS_6half_tEEEEvEEEvvEEEEvNT_6ParamsE --------------------------
	.section	.nv.constant0._ZN7cutlass13device_kernelINS_4gemm6kernel13GemmUniversalIN4cute5tupleIJiiiiEEENS1_10collective13CollectiveMmaINS1_34MainloopSm90TmaGmmaWarpSpecializedILi4ENS5_IJNS4_1CILi2EEENSA_ILi1EEESC_EEENS1_35KernelTmaWarpSpecializedCooperativeEEENS5_IJNSA_ILi128EEENSA_ILi256EEENSA_ILi64EEEEEENS_10bfloat16_tENS5_IJlSC_lEEESK_SL_NS4_8TiledMMAINS4_8MMA_AtomIJNS4_4SM904GMMA28MMA_64x256x16_F32BF16BF16_SSILNSP_5MajorE0ELSR_0ELNSP_7ScaleInE1ELSS_1EEEEEENS4_6LayoutISD_NS5_IJSC_NSA_ILi0EEESW_EEEEENS5_IJNS4_10UnderscoreESZ_SZ_EEEEENS4_13SM90_TMA_LOADENS4_14ComposedLayoutINS4_7SwizzleILi3ELi4ELi3EEENS4_18smem_ptr_flag_bitsILi16EEENSV_INS5_IJNSA_ILi8EEESI_EEENS5_IJSI_SC_EEEEEEEvNS4_8identityENS4_23SM90_TMA_LOAD_MULTICASTES1C_vS1D_EENS_8epilogue10collective18CollectiveEpilogueINS1G_22Sm90TmaWarpSpecializedILi4ELi2ELi16ELb1ELb0EEEJSJ_NS5_IJSG_NSA_ILi32EEEEEESK_SL_SK_SL_NS1G_6fusion15FusionCallbacksIS1K_NS1N_17LinearCombinationISK_fSK_fLNS_15FloatRoundStyleE2EEESJ_S1M_JEEES12_NS13_INS14_ILi2ELi4ELi3EEES17_NSV_INS5_IJS18_S1L_EEENS5_IJS1L_SC_EEEEEEENS4_17SM75_U32x4_LDSM_NENS4_14SM90_TMA_STOREES1X_NS4_17SM90_U32x4_STSM_NENS4_9Copy_AtomIJS20_NS_6half_tEEEEvEEEvvEEEEvNT_6ParamsE,"a",@progbits
	.sectionflags	@""
	.align	4
.nv.constant0._ZN7cutlass13device_kernelINS_4gemm6kernel13GemmUniversalIN4cute5tupleIJiiiiEEENS1_10collective13CollectiveMmaINS1_34MainloopSm90TmaGmmaWarpSpecializedILi4ENS5_IJNS4_1CILi2EEENSA_ILi1EEESC_EEENS1_35KernelTmaWarpSpecializedCooperativeEEENS5_IJNSA_ILi128EEENSA_ILi256EEENSA_ILi64EEEEEENS_10bfloat16_tENS5_IJlSC_lEEESK_SL_NS4_8TiledMMAINS4_8MMA_AtomIJNS4_4SM904GMMA28MMA_64x256x16_F32BF16BF16_SSILNSP_5MajorE0ELSR_0ELNSP_7ScaleInE1ELSS_1EEEEEENS4_6LayoutISD_NS5_IJSC_NSA_ILi0EEESW_EEEEENS5_IJNS4_10UnderscoreESZ_SZ_EEEEENS4_13SM90_TMA_LOADENS4_14ComposedLayoutINS4_7SwizzleILi3ELi4ELi3EEENS4_18smem_ptr_flag_bitsILi16EEENSV_INS5_IJNSA_ILi8EEESI_EEENS5_IJSI_SC_EEEEEEEvNS4_8identityENS4_23SM90_TMA_LOAD_MULTICASTES1C_vS1D_EENS_8epilogue10collective18CollectiveEpilogueINS1G_22Sm90TmaWarpSpecializedILi4ELi2ELi16ELb1ELb0EEEJSJ_NS5_IJSG_NSA_ILi32EEEEEESK_SL_SK_SL_NS1G_6fusion15FusionCallbacksIS1K_NS1N_17LinearCombinationISK_fSK_fLNS_15FloatRoundStyleE2EEESJ_S1M_JEEES12_NS13_INS14_ILi2ELi4ELi3EEES17_NSV_INS5_IJS18_S1L_EEENS5_IJS1L_SC_EEEEEEENS4_17SM75_U32x4_LDSM_NENS4_14SM90_TMA_STOREES1X_NS4_17SM90_U32x4_STSM_NENS4_9Copy_AtomIJS20_NS_6half_tEEEEvEEEvvEEEEvNT_6ParamsE:
	.zero		2432


//--------------------- SYMBOLS --------------------------

	.type		.nv.reservedSmem.offset0,@object
	.size		.nv.reservedSmem.offset0,0x4
	.type		__assertfail,@function
